	.target	sm_100a

	.elftype	@"ET_EXEC"


//--------------------- .note.nv.tkinfo           --------------------------
	.section	.note.nv.tkinfo,"",@"SHT_NOTE"
	.sectionflags	@"SHF_NOTE_NV_TKINFO"
	.tkinfo
        /*0018*/ 	.word	0x00000002
        /*0030*/ 	.string	""
        /*0030*/ 	.string	"ptxas"
        /*0030*/ 	.string	"Cuda compilation tools, release 13.0, V13.0.88"
        /*0030*/ 	.string	"Build cuda_13.0.r13.0/compiler.36424714_0"
        /*0030*/ 	.string	"-arch sm_100a -m 64 "



//--------------------- .note.nv.cuinfo           --------------------------
	.section	.note.nv.cuinfo,"",@"SHT_NOTE"
	.sectionflags	@"SHF_NOTE_NV_CUINFO"
        /*0018*/ 	.short	0x0002
        /*001a*/ 	.short	0x0064
        /*001c*/ 	.short	0x0082
	.zero		2


//--------------------- .nv.info                  --------------------------
	.section	.nv.info,"",@"SHT_CUDA_INFO"
	.align	4


	//----- nvinfo : EIATTR_REGCOUNT
	.align		4
        /*0000*/ 	.byte	0x04, 0x2f
        /*0002*/ 	.short	(.L_16 - .L_15)
	.align		4
.L_15:
        /*0004*/ 	.word	index@(_ZN7cutlass13device_kernelINS_4gemm6kernel13GemmUniversalIN4cute5tupleIJiiiiEEENS1_10collective13CollectiveMmaINS1_35MainloopSm100TmaUmmaWarpSpecializedILi19ELi2ELi2ENS5_IJNS4_1CILi1EEESB_SB_EEEEENS5_IJNSA_ILi128EEENSA_ILi176EEENSA_ILi32EEEEEEaNS5_IJlSB_lEEEaSI_NS4_8TiledMMAINS4_8MMA_AtomIJNS4_15SM100_MMA_S8_SSIaaiLi128ELi176ELNS4_4UMMA5MajorE0ELSN_0ELNSM_8SaturateE0EEEEEENS4_6LayoutISC_NS5_IJNSA_ILi0EEESS_SS_EEEEENS5_IJNS4_10UnderscoreESV_SV_EEEEENS4_13SM90_TMA_LOADENS4_14ComposedLayoutINS4_7SwizzleILi1ELi4ELi3EEENS4_18smem_ptr_flag_bitsILi8EEENSR_INS5_IJNSA_ILi8EEESG_EEENS5_IJSG_SB_EEEEEEEvNS4_8identityESY_S18_vS19_EENS_8epilogue10collective18CollectiveEpilogueINS1B_23Sm100TmaWarpSpecializedILi1ELi1ELi176ELb0ELb0EEEJSH_NS5_IJNSR_ISE_SB_EENSR_ISF_SB_EEEEEaSI_aSI_NS1B_6fusion15FusionCallbacksIS1F_NS1J_17LinearCombinationIaiaiLNS_15FloatRoundStyleE2EEESH_S1I_JEEENS4_5SM1004TMEM4LOAD26SM100_TMEM_LOAD_32dp32b16xESY_NSZ_INS10_ILi0ELi4ELi3EEES13_NSR_INS5_IJS14_NSA_ILi16EEEEEENS5_IJS1U_SB_EEEEEEENS4_39AutoVectorizingCopyWithAssumedAlignmentILi128EEENS4_14SM90_TMA_STOREES1Y_S20_S20_EEEvvEEEEvNT_6ParamsE)
        /*0008*/ 	.word	0x000000ff


	//----- nvinfo : EIATTR_FRAME_SIZE
	.align		4
.L_16:
        /*000c*/ 	.byte	0x04, 0x11
        /*000e*/ 	.short	(.L_18 - .L_17)
	.align		4
.L_17:
        /*0010*/ 	.word	index@($__internal_2_$__cuda_sm10x_tcgen05_guardrail_trap_unallocated_columns_being_dealloced)
        /*0014*/ 	.word	0x00000020


	//----- nvinfo : EIATTR_FRAME_SIZE
	.align		4
.L_18:
        /*0018*/ 	.byte	0x04, 0x11
        /*001a*/ 	.short	(.L_20 - .L_19)
	.align		4
.L_19:
        /*001c*/ 	.word	index@($__internal_1_$__cuda_sm10x_tcgen05_guardrail_trap_phase_invalid_during_alloc)
        /*0020*/ 	.word	0x00000020


	//----- nvinfo : EIATTR_FRAME_SIZE
	.align		4
.L_20:
        /*0024*/ 	.byte	0x04, 0x11
        /*0026*/ 	.short	(.L_22 - .L_21)
	.align		4
.L_21:
        /*0028*/ 	.word	index@($__internal_0_$__cuda_sm10x_tcgen05_guardrail_trap_col_being_dealloced_not_returned_by_alloc)
        /*002c*/ 	.word	0x00000020


	//----- nvinfo : EIATTR_FRAME_SIZE
	.align		4
.L_22:
        /*0030*/ 	.byte	0x04, 0x11
        /*0032*/ 	.short	(.L_24 - .L_23)
	.align		4
.L_23:
        /*0034*/ 	.word	index@(_ZN7cutlass13device_kernelINS_4gemm6kernel13GemmUniversalIN4cute5tupleIJiiiiEEENS1_10collective13CollectiveMmaINS1_35MainloopSm100TmaUmmaWarpSpecializedILi19ELi2ELi2ENS5_IJNS4_1CILi1EEESB_SB_EEEEENS5_IJNSA_ILi128EEENSA_ILi176EEENSA_ILi32EEEEEEaNS5_IJlSB_lEEEaSI_NS4_8TiledMMAINS4_8MMA_AtomIJNS4_15SM100_MMA_S8_SSIaaiLi128ELi176ELNS4_4UMMA5MajorE0ELSN_0ELNSM_8SaturateE0EEEEEENS4_6LayoutISC_NS5_IJNSA_ILi0EEESS_SS_EEEEENS5_IJNS4_10UnderscoreESV_SV_EEEEENS4_13SM90_TMA_LOADENS4_14ComposedLayoutINS4_7SwizzleILi1ELi4ELi3EEENS4_18smem_ptr_flag_bitsILi8EEENSR_INS5_IJNSA_ILi8EEESG_EEENS5_IJSG_SB_EEEEEEEvNS4_8identityESY_S18_vS19_EENS_8epilogue10collective18CollectiveEpilogueINS1B_23Sm100TmaWarpSpecializedILi1ELi1ELi176ELb0ELb0EEEJSH_NS5_IJNSR_ISE_SB_EENSR_ISF_SB_EEEEEaSI_aSI_NS1B_6fusion15FusionCallbacksIS1F_NS1J_17LinearCombinationIaiaiLNS_15FloatRoundStyleE2EEESH_S1I_JEEENS4_5SM1004TMEM4LOAD26SM100_TMEM_LOAD_32dp32b16xESY_NSZ_INS10_ILi0ELi4ELi3EEES13_NSR_INS5_IJS14_NSA_ILi16EEEEEENS5_IJS1U_SB_EEEEEEENS4_39AutoVectorizingCopyWithAssumedAlignmentILi128EEENS4_14SM90_TMA_STOREES1Y_S20_S20_EEEvvEEEEvNT_6ParamsE)
        /*0038*/ 	.word	0x00000020


	//----- nvinfo : EIATTR_MIN_STACK_SIZE
	.align		4
.L_24:
        /*003c*/ 	.byte	0x04, 0x12
        /*003e*/ 	.short	(.L_26 - .L_25)
	.align		4
.L_25:
        /*0040*/ 	.word	index@(_ZN7cutlass13device_kernelINS_4gemm6kernel13GemmUniversalIN4cute5tupleIJiiiiEEENS1_10collective13CollectiveMmaINS1_35MainloopSm100TmaUmmaWarpSpecializedILi19ELi2ELi2ENS5_IJNS4_1CILi1EEESB_SB_EEEEENS5_IJNSA_ILi128EEENSA_ILi176EEENSA_ILi32EEEEEEaNS5_IJlSB_lEEEaSI_NS4_8TiledMMAINS4_8MMA_AtomIJNS4_15SM100_MMA_S8_SSIaaiLi128ELi176ELNS4_4UMMA5MajorE0ELSN_0ELNSM_8SaturateE0EEEEEENS4_6LayoutISC_NS5_IJNSA_ILi0EEESS_SS_EEEEENS5_IJNS4_10UnderscoreESV_SV_EEEEENS4_13SM90_TMA_LOADENS4_14ComposedLayoutINS4_7SwizzleILi1ELi4ELi3EEENS4_18smem_ptr_flag_bitsILi8EEENSR_INS5_IJNSA_ILi8EEESG_EEENS5_IJSG_SB_EEEEEEEvNS4_8identityESY_S18_vS19_EENS_8epilogue10collective18CollectiveEpilogueINS1B_23Sm100TmaWarpSpecializedILi1ELi1ELi176ELb0ELb0EEEJSH_NS5_IJNSR_ISE_SB_EENSR_ISF_SB_EEEEEaSI_aSI_NS1B_6fusion15FusionCallbacksIS1F_NS1J_17LinearCombinationIaiaiLNS_15FloatRoundStyleE2EEESH_S1I_JEEENS4_5SM1004TMEM4LOAD26SM100_TMEM_LOAD_32dp32b16xESY_NSZ_INS10_ILi0ELi4ELi3EEES13_NSR_INS5_IJS14_NSA_ILi16EEEEEENS5_IJS1U_SB_EEEEEEENS4_39AutoVectorizingCopyWithAssumedAlignmentILi128EEENS4_14SM90_TMA_STOREES1Y_S20_S20_EEEvvEEEEvNT_6ParamsE)
        /*0044*/ 	.word	0x00000020
.L_26:


//--------------------- .nv.compat                --------------------------
	.section	.nv.compat,"",@"SHT_CUDA_COMPAT_INFO"
	.align	4
        /*0000*/ 	.byte	0x02, 0x09, 0x01, 0x00, 0x02, 0x02, 0x03, 0x00, 0x02, 0x05, 0x06, 0x00, 0x03, 0x07, 0x01, 0x01
        /*0010*/ 	.byte	0x02, 0x03, 0x01, 0x00, 0x02, 0x06, 0x01, 0x00, 0x04, 0x0b, 0x08, 0x00, 0x01, 0x00, 0x00, 0x00
        /*0020*/ 	.byte	0x00, 0x00, 0x00, 0x00


//--------------------- .nv.info._ZN7cutlass13device_kernelINS_4gemm6kernel13GemmUniversalIN4cute5tupleIJiiiiEEENS1_10collective13CollectiveMmaINS1_35MainloopSm100TmaUmmaWarpSpecializedILi19ELi2ELi2ENS5_IJNS4_1CILi1EEESB_SB_EEEEENS5_IJNSA_ILi128EEENSA_ILi176EEENSA_ILi32EEEEEEaNS5_IJlSB_lEEEaSI_NS4_8TiledMMAINS4_8MMA_AtomIJNS4_15SM100_MMA_S8_SSIaaiLi128ELi176ELNS4_4UMMA5MajorE0ELSN_0ELNSM_8SaturateE0EEEEEENS4_6LayoutISC_NS5_IJNSA_ILi0EEESS_SS_EEEEENS5_IJNS4_10UnderscoreESV_SV_EEEEENS4_13SM90_TMA_LOADENS4_14ComposedLayoutINS4_7SwizzleILi1ELi4ELi3EEENS4_18smem_ptr_flag_bitsILi8EEENSR_INS5_IJNSA_ILi8EEESG_EEENS5_IJSG_SB_EEEEEEEvNS4_8identityESY_S18_vS19_EENS_8epilogue10collective18CollectiveEpilogueINS1B_23Sm100TmaWarpSpecializedILi1ELi1ELi176ELb0ELb0EEEJSH_NS5_IJNSR_ISE_SB_EENSR_ISF_SB_EEEEEaSI_aSI_NS1B_6fusion15FusionCallbacksIS1F_NS1J_17LinearCombinationIaiaiLNS_15FloatRoundStyleE2EEESH_S1I_JEEENS4_5SM1004TMEM4LOAD26SM100_TMEM_LOAD_32dp32b16xESY_NSZ_INS10_ILi0ELi4ELi3EEES13_NSR_INS5_IJS14_NSA_ILi16EEEEEENS5_IJS1U_SB_EEEEEEENS4_39AutoVectorizingCopyWithAssumedAlignmentILi128EEENS4_14SM90_TMA_STOREES1Y_S20_S20_EEEvvEEEEvNT_6ParamsE --------------------------
	.section	.nv.info._ZN7cutlass13device_kernelINS_4gemm6kernel13GemmUniversalIN4cute5tupleIJiiiiEEENS1_10collective13CollectiveMmaINS1_35MainloopSm100TmaUmmaWarpSpecializedILi19ELi2ELi2ENS5_IJNS4_1CILi1EEESB_SB_EEEEENS5_IJNSA_ILi128EEENSA_ILi176EEENSA_ILi32EEEEEEaNS5_IJlSB_lEEEaSI_NS4_8TiledMMAINS4_8MMA_AtomIJNS4_15SM100_MMA_S8_SSIaaiLi128ELi176ELNS4_4UMMA5MajorE0ELSN_0ELNSM_8SaturateE0EEEEEENS4_6LayoutISC_NS5_IJNSA_ILi0EEESS_SS_EEEEENS5_IJNS4_10UnderscoreESV_SV_EEEEENS4_13SM90_TMA_LOADENS4_14ComposedLayoutINS4_7SwizzleILi1ELi4ELi3EEENS4_18smem_ptr_flag_bitsILi8EEENSR_INS5_IJNSA_ILi8EEESG_EEENS5_IJSG_SB_EEEEEEEvNS4_8identityESY_S18_vS19_EENS_8epilogue10collective18CollectiveEpilogueINS1B_23Sm100TmaWarpSpecializedILi1ELi1ELi176ELb0ELb0EEEJSH_NS5_IJNSR_ISE_SB_EENSR_ISF_SB_EEEEEaSI_aSI_NS1B_6fusion15FusionCallbacksIS1F_NS1J_17LinearCombinationIaiaiLNS_15FloatRoundStyleE2EEESH_S1I_JEEENS4_5SM1004TMEM4LOAD26SM100_TMEM_LOAD_32dp32b16xESY_NSZ_INS10_ILi0ELi4ELi3EEES13_NSR_INS5_IJS14_NSA_ILi16EEEEEENS5_IJS1U_SB_EEEEEEENS4_39AutoVectorizingCopyWithAssumedAlignmentILi128EEENS4_14SM90_TMA_STOREES1Y_S20_S20_EEEvvEEEEvNT_6ParamsE,"",@"SHT_CUDA_INFO"
	.sectionflags	@""
	.align	4


	//----- nvinfo : EIATTR_CUDA_API_VERSION
	.align		4
        /*0000*/ 	.byte	0x04, 0x37
        /*0002*/ 	.short	(.L_28 - .L_27)
.L_27:
        /*0004*/ 	.word	0x00000082


	//----- nvinfo : EIATTR_KPARAM_INFO
	.align		4
.L_28:
        /*0008*/ 	.byte	0x04, 0x17
        /*000a*/ 	.short	(.L_30 - .L_29)
.L_29:
        /*000c*/ 	.word	0x00000000
        /*0010*/ 	.short	0x0000
        /*0012*/ 	.short	0x0000
        /*0014*/ 	.byte	0x00, 0xf0, 0x01, 0x20


	//----- nvinfo : EIATTR_AT_ENTRY_FRAGMENTS
	.align		4
.L_30:
        /*0018*/ 	.byte	0x04, 0x4f
        /*001a*/ 	.short	(.L_32 - .L_31)


	//   ....[0]....
.L_31:
        /*001c*/ 	.word	0x00000006


	//----- nvinfo : EIATTR_RESERVED_SMEM_USED
	.align		4
.L_32:
        /*0020*/ 	.byte	0x01, 0x41
	.zero		2


	//----- nvinfo : EIATTR_SPARSE_MMA_MASK
	.align		4
        /*0024*/ 	.byte	0x03, 0x50
        /*0026*/ 	.short	0x0000


	//----- nvinfo : EIATTR_TCGEN05_1CTA_USED
	.align		4
        /*0028*/ 	.byte	0x01, 0x51
	.zero		2


	//----- nvinfo : EIATTR_MAXREG_COUNT
	.align		4
        /*002c*/ 	.byte	0x03, 0x1b
        /*002e*/ 	.short	0x00ff


	//----- nvinfo : EIATTR_NUM_BARRIERS
	.align		4
        /*0030*/ 	.byte	0x02, 0x4c
        /*0032*/ 	.byte	0x07
	.zero		1


	//----- nvinfo : EIATTR_EXTERNS
	.align		4
        /*0034*/ 	.byte	0x04, 0x0f
        /*0036*/ 	.short	(.L_34 - .L_33)


	//   ....[0]....
	.align		4
.L_33:
        /*0038*/ 	.word	index@(__assertfail)


	//----- nvinfo : EIATTR_ANNOTATIONS
	.align		4
.L_34:
        /*003c*/ 	.byte	0x04, 0x55
        /*003e*/ 	.short	(.L_36 - .L_35)


	//   ....[0]....
.L_35:
        /*0040*/ 	.word	0x00000001
        /*0044*/ 	.byte	0xc0, 0x00, 0x00, 0x00, 0x01, 0x00, 0x00, 0x00, 0x60, 0x01, 0x00, 0x00, 0x01, 0x00, 0x00, 0x00
        /* <DEDUP_REMOVED lines=12> */
        /*0114*/ 	.byte	0x00, 0xac, 0x00, 0x00, 0x01, 0x00, 0x00, 0x00, 0x10, 0xac, 0x00, 0x00


	//----- nvinfo : EIATTR_MERCURY_ISA_VERSION
	.align		4
.L_36:
        /*0120*/ 	.byte	0x03, 0x5f
        /*0122*/ 	.short	0x0101


	//----- nvinfo : EIATTR_INT_WARP_WIDE_INSTR_OFFSETS
	.align		4
        /*0124*/ 	.byte	0x04, 0x31
        /*0126*/ 	.short	(.L_38 - .L_37)


	//   ....[0]....
.L_37:
        /*0128*/ 	.word	0x000040b0


	//   ....[1]....
        /*012c*/ 	.word	0x000040d0


	//   ....[2]....
        /*0130*/ 	.word	0x00004100


	//   ....[3]....
        /*0134*/ 	.word	0x00004cc0


	//   ....[4]....
        /*0138*/ 	.word	0x00004d50


	//   ....[5]....
        /*013c*/ 	.word	0x00004db0


	//   ....[6]....
        /*0140*/ 	.word	0x00004e10


	//   ....[7]....
        /*0144*/ 	.word	0x00004e70


	//   ....[8]....
        /*0148*/ 	.word	0x00004ed0


	//   ....[9]....
        /*014c*/ 	.word	0x00004f50


	//   ....[10]....
        /*0150*/ 	.word	0x00004f90


	//   ....[11]....
        /*0154*/ 	.word	0x00004fb0


	//   ....[12]....
        /*0158*/ 	.word	0x00004fd0


	//   ....[13]....
        /*015c*/ 	.word	0x00005060


	//   ....[14]....
        /*0160*/ 	.word	0x00005090


	//----- nvinfo : EIATTR_COOP_GROUP_MASK_REGIDS
	.align		4
.L_38:
        /*0164*/ 	.byte	0x04, 0x29
        /*0166*/ 	.short	(.L_40 - .L_39)


	//   ....[0]....
.L_39:
        /*0168*/ 	.word	0xffffffff


	//   ....[1]....
        /*016c*/ 	.word	0xffffffff


	//   ....[2]....
        /*0170*/ 	.word	0xffffffff


	//   ....[3]....
        /*0174*/ 	.word	0xffffffff


	//   ....[4]....
        /*0178*/ 	.word	0xffffffff


	//   ....[5]....
        /*017c*/ 	.word	0xffffffff


	//   ....[6]....
        /*0180*/ 	.word	0xffffffff


	//   ....[7]....
        /*0184*/ 	.word	0xffffffff


	//   ....[8]....
        /*0188*/ 	.word	0xffffffff


	//   ....[9]....
        /*018c*/ 	.word	0xffffffff


	//   ....[10]....
        /*0190*/ 	.word	0xffffffff


	//   ....[11]....
        /*0194*/ 	.word	0xffffffff


	//   ....[12]....
        /*0198*/ 	.word	0xffffffff


	//----- nvinfo : EIATTR_COOP_GROUP_INSTR_OFFSETS
	.align		4
.L_40:
        /*019c*/ 	.byte	0x04, 0x28
        /*019e*/ 	.short	(.L_42 - .L_41)


	//   ....[0]....
.L_41:
        /*01a0*/ 	.word	0x00000090


	//   ....[1]....
        /*01a4*/ 	.word	0x00000520


	//   ....[2]....
        /*01a8*/ 	.word	0x000008a0


	//   ....[3]....
        /*01ac*/ 	.word	0x000009e0


	//   ....[4]....
        /*01b0*/ 	.word	0x00000ae0


	//   ....[5]....
        /*01b4*/ 	.word	0x00000c50


	//   ....[6]....
        /*01b8*/ 	.word	0x00000db0


	//   ....[7]....
        /*01bc*/ 	.word	0x00001ee0


	//   ....[8]....
        /*01c0*/ 	.word	0x00003590


	//   ....[9]....
        /*01c4*/ 	.word	0x000037a0


	//   ....[10]....
        /*01c8*/ 	.word	0x000037d0


	//   ....[11]....
        /*01cc*/ 	.word	0x00003f90


	//   ....[12]....
        /*01d0*/ 	.word	0x000041c0


	//----- nvinfo : EIATTR_VRC_CTA_INIT_COUNT
	.align		4
.L_42:
        /*01d4*/ 	.byte	0x02, 0x4a
        /*01d6*/ 	.byte	0x80
	.zero		1


	//----- nvinfo : EIATTR_SYSCALL_OFFSETS
	.align		4
        /*01d8*/ 	.byte	0x04, 0x46
        /*01da*/ 	.short	(.L_44 - .L_43)


	//   ....[0]....
.L_43:
        /*01dc*/ 	.word	0x000065b0


	//   ....[1]....
        /*01e0*/ 	.word	0x00006720


	//   ....[2]....
        /*01e4*/ 	.word	0x00006890


	//   ....[3]....
        /*01e8*/ 	.word	0x00006a00


	//   ....[4]....
        /*01ec*/ 	.word	0x00006b70


	//   ....[5]....
        /*01f0*/ 	.word	0x00006ce0


	//   ....[6]....
        /*01f4*/ 	.word	0x00006e50


	//   ....[7]....
        /*01f8*/ 	.word	0x00006fc0


	//   ....[8]....
        /*01fc*/ 	.word	0x00007130


	//   ....[9]....
        /*0200*/ 	.word	0x000072a0


	//   ....[10]....
        /*0204*/ 	.word	0x00007410


	//----- nvinfo : EIATTR_MBARRIER_INSTR_OFFSETS
	.align		4
.L_44:
        /*0208*/ 	.byte	0x04, 0x39
        /*020a*/ 	.short	(.L_46 - .L_45)


	//   ....[0]....
.L_45:
        /*020c*/ 	.word	0x00000620
        /*0210*/ 	.word	0x000000ff
        /*0214*/ 	.word	0x00000000
        /*0218*/ 	.short	0x0100
        /*021a*/ 	.byte	0x05
	.zero		1


	//   ....[1]....
        /*021c*/ 	.word	0x00000630
        /*0220*/ 	.word	0x000000ff
        /*0224*/ 	.word	0x00000098
        /*0228*/ 	.short	0x0100
        /*022a*/ 	.byte	0x05
	.zero		1


	//   ....[2]....
        /*022c*/ 	.word	0x00000640
        /*0230*/ 	.word	0x000000ff
        /*0234*/ 	.word	0x00000008
        /*0238*/ 	.short	0x0100
        /*023a*/ 	.byte	0x05
	.zero		1


	//   ....[3]....
        /*023c*/ 	.word	0x00000650
        /*0240*/ 	.word	0x000000ff
        /*0244*/ 	.word	0x000000a0
        /*0248*/ 	.short	0x0100
        /*024a*/ 	.byte	0x05
	.zero		1


	//   ....[4]....
        /*024c*/ 	.word	0x00000660
        /*0250*/ 	.word	0x000000ff
        /*0254*/ 	.word	0x00000010
        /*0258*/ 	.short	0x0100
        /*025a*/ 	.byte	0x05
	.zero		1


	//   ....[5]....
        /*025c*/ 	.word	0x00000670
        /*0260*/ 	.word	0x000000ff
        /*0264*/ 	.word	0x000000a8
        /*0268*/ 	.short	0x0100
        /*026a*/ 	.byte	0x05
	.zero		1


	//   ....[6]....
        /*026c*/ 	.word	0x00000680
        /*0270*/ 	.word	0x000000ff
        /*0274*/ 	.word	0x00000018
        /*0278*/ 	.short	0x0100
        /*027a*/ 	.byte	0x05
	.zero		1


	//   ....[7]....
        /*027c*/ 	.word	0x00000690
        /*0280*/ 	.word	0x000000ff
        /*0284*/ 	.word	0x000000b0
        /*0288*/ 	.short	0x0100
        /*028a*/ 	.byte	0x05
	.zero		1


	//   ....[8]....
        /*028c*/ 	.word	0x000006a0
        /*0290*/ 	.word	0x000000ff
        /*0294*/ 	.word	0x00000020
        /*0298*/ 	.short	0x0100
        /*029a*/ 	.byte	0x05
	.zero		1


	//   ....[9]....
        /*029c*/ 	.word	0x000006b0
        /*02a0*/ 	.word	0x000000ff
        /*02a4*/ 	.word	0x000000b8
        /*02a8*/ 	.short	0x0100
        /*02aa*/ 	.byte	0x05
	.zero		1


	//   ....[10]....
        /*02ac*/ 	.word	0x000006c0
        /*02b0*/ 	.word	0x000000ff
        /*02b4*/ 	.word	0x00000028
        /*02b8*/ 	.short	0x0100
        /*02ba*/ 	.byte	0x05
	.zero		1


	//   ....[11]....
        /*02bc*/ 	.word	0x000006d0
        /*02c0*/ 	.word	0x000000ff
        /*02c4*/ 	.word	0x000000c0
        /*02c8*/ 	.short	0x0100
        /*02ca*/ 	.byte	0x05
	.zero		1


	//   ....[12]....
        /*02cc*/ 	.word	0x000006e0
        /*02d0*/ 	.word	0x000000ff
        /*02d4*/ 	.word	0x00000030
        /*02d8*/ 	.short	0x0100
        /*02da*/ 	.byte	0x05
	.zero		1


	//   ....[13]....
        /*02dc*/ 	.word	0x000006f0
        /*02e0*/ 	.word	0x000000ff
        /*02e4*/ 	.word	0x000000c8
        /*02e8*/ 	.short	0x0100
        /*02ea*/ 	.byte	0x05
	.zero		1


	//   ....[14]....
        /*02ec*/ 	.word	0x00000700
        /*02f0*/ 	.word	0x000000ff
        /*02f4*/ 	.word	0x00000038
        /*02f8*/ 	.short	0x0100
        /*02fa*/ 	.byte	0x05
	.zero		1


	//   ....[15]....
        /*02fc*/ 	.word	0x00000710
        /*0300*/ 	.word	0x000000ff
        /*0304*/ 	.word	0x000000d0
        /*0308*/ 	.short	0x0100
        /*030a*/ 	.byte	0x05
	.zero		1


	//   ....[16]....
        /*030c*/ 	.word	0x00000720
        /*0310*/ 	.word	0x000000ff
        /*0314*/ 	.word	0x00000040
        /*0318*/ 	.short	0x0100
        /*031a*/ 	.byte	0x05
	.zero		1


	//   ....[17]....
        /*031c*/ 	.word	0x00000730
        /*0320*/ 	.word	0x000000ff
        /*0324*/ 	.word	0x000000d8
        /*0328*/ 	.short	0x0100
        /*032a*/ 	.byte	0x05
	.zero		1


	//   ....[18]....
        /*032c*/ 	.word	0x00000740
        /*0330*/ 	.word	0x000000ff
        /*0334*/ 	.word	0x00000048
        /*0338*/ 	.short	0x0100
        /*033a*/ 	.byte	0x05
	.zero		1


	//   ....[19]....
        /*033c*/ 	.word	0x00000750
        /*0340*/ 	.word	0x000000ff
        /*0344*/ 	.word	0x000000e0
        /*0348*/ 	.short	0x0100
        /*034a*/ 	.byte	0x05
	.zero		1


	//   ....[20]....
        /*034c*/ 	.word	0x00000760
        /*0350*/ 	.word	0x000000ff
        /*0354*/ 	.word	0x00000050
        /*0358*/ 	.short	0x0100
        /*035a*/ 	.byte	0x05
	.zero		1


	//   ....[21]....
        /*035c*/ 	.word	0x00000770
        /*0360*/ 	.word	0x000000ff
        /*0364*/ 	.word	0x000000e8
        /*0368*/ 	.short	0x0100
        /*036a*/ 	.byte	0x05
	.zero		1


	//   ....[22]....
        /*036c*/ 	.word	0x00000780
        /*0370*/ 	.word	0x000000ff
        /*0374*/ 	.word	0x00000058
        /*0378*/ 	.short	0x0100
        /*037a*/ 	.byte	0x05
	.zero		1


	//   ....[23]....
        /*037c*/ 	.word	0x00000790
        /*0380*/ 	.word	0x000000ff
        /*0384*/ 	.word	0x000000f0
        /*0388*/ 	.short	0x0100
        /*038a*/ 	.byte	0x05
	.zero		1


	//   ....[24]....
        /*038c*/ 	.word	0x000007a0
        /*0390*/ 	.word	0x000000ff
        /*0394*/ 	.word	0x00000060
        /*0398*/ 	.short	0x0100
        /*039a*/ 	.byte	0x05
	.zero		1


	//   ....[25]....
        /*039c*/ 	.word	0x000007b0
        /*03a0*/ 	.word	0x000000ff
        /*03a4*/ 	.word	0x000000f8
        /*03a8*/ 	.short	0x0100
        /*03aa*/ 	.byte	0x05
	.zero		1


	//   ....[26]....
        /*03ac*/ 	.word	0x000007c0
        /*03b0*/ 	.word	0x000000ff
        /*03b4*/ 	.word	0x00000068
        /*03b8*/ 	.short	0x0100
        /*03ba*/ 	.byte	0x05
	.zero		1


	//   ....[27]....
        /*03bc*/ 	.word	0x000007d0
        /*03c0*/ 	.word	0x000000ff
        /*03c4*/ 	.word	0x00000100
        /*03c8*/ 	.short	0x0100
        /*03ca*/ 	.byte	0x05
	.zero		1


	//   ....[28]....
        /*03cc*/ 	.word	0x000007e0
        /*03d0*/ 	.word	0x000000ff
        /*03d4*/ 	.word	0x00000070
        /*03d8*/ 	.short	0x0100
        /*03da*/ 	.byte	0x05
	.zero		1


	//   ....[29]....
        /*03dc*/ 	.word	0x000007f0
        /*03e0*/ 	.word	0x000000ff
        /*03e4*/ 	.word	0x00000108
        /*03e8*/ 	.short	0x0100
        /*03ea*/ 	.byte	0x05
	.zero		1


	//   ....[30]....
        /*03ec*/ 	.word	0x00000800
        /*03f0*/ 	.word	0x000000ff
        /*03f4*/ 	.word	0x00000078
        /*03f8*/ 	.short	0x0100
        /*03fa*/ 	.byte	0x05
	.zero		1


	//   ....[31]....
        /*03fc*/ 	.word	0x00000810
        /*0400*/ 	.word	0x000000ff
        /*0404*/ 	.word	0x00000110
        /*0408*/ 	.short	0x0100
        /*040a*/ 	.byte	0x05
	.zero		1


	//   ....[32]....
        /*040c*/ 	.word	0x00000820
        /*0410*/ 	.word	0x000000ff
        /*0414*/ 	.word	0x00000080
        /*0418*/ 	.short	0x0100
        /*041a*/ 	.byte	0x05
	.zero		1


	//   ....[33]....
        /*041c*/ 	.word	0x00000830
        /*0420*/ 	.word	0x000000ff
        /*0424*/ 	.word	0x00000118
        /*0428*/ 	.short	0x0100
        /*042a*/ 	.byte	0x05
	.zero		1


	//   ....[34]....
        /*042c*/ 	.word	0x00000840
        /*0430*/ 	.word	0x000000ff
        /*0434*/ 	.word	0x00000088
        /*0438*/ 	.short	0x0100
        /*043a*/ 	.byte	0x05
	.zero		1


	//   ....[35]....
        /*043c*/ 	.word	0x00000850
        /*0440*/ 	.word	0x000000ff
        /*0444*/ 	.word	0x00000120
        /*0448*/ 	.short	0x0100
        /*044a*/ 	.byte	0x05
	.zero		1


	//   ....[36]....
        /*044c*/ 	.word	0x00000860
        /*0450*/ 	.word	0x000000ff
        /*0454*/ 	.word	0x00000090
        /*0458*/ 	.short	0x0100
        /*045a*/ 	.byte	0x05
	.zero		1


	//   ....[37]....
        /*045c*/ 	.word	0x00000870
        /*0460*/ 	.word	0x000000ff
        /*0464*/ 	.word	0x00000128
        /*0468*/ 	.short	0x0100
        /*046a*/ 	.byte	0x05
	.zero		1


	//   ....[38]....
        /*046c*/ 	.word	0x000009b0
        /*0470*/ 	.word	0x000000ff
        /*0474*/ 	.word	0x00000130
        /*0478*/ 	.short	0x0100
        /*047a*/ 	.byte	0x06
	.zero		1


	//   ....[39]....
        /*047c*/ 	.word	0x000009c0
        /*0480*/ 	.word	0x000000ff
        /*0484*/ 	.word	0x00000138
        /*0488*/ 	.short	0x0100
        /*048a*/ 	.byte	0x06
	.zero		1


	//   ....[40]....
        /*048c*/ 	.word	0x00000ab0
        /*0490*/ 	.word	0x000000ff
        /*0494*/ 	.word	0x00000140
        /*0498*/ 	.short	0x0100
        /*049a*/ 	.byte	0x05
	.zero		1


	//   ....[41]....
        /*049c*/ 	.word	0x00000ac0
        /*04a0*/ 	.word	0x000000ff
        /*04a4*/ 	.word	0x00000148
        /*04a8*/ 	.short	0x0100
        /*04aa*/ 	.byte	0x05
	.zero		1


	//   ....[42]....
        /*04ac*/ 	.word	0x00000c00
        /*04b0*/ 	.word	0x000000ff
        /*04b4*/ 	.word	0x00000150
        /*04b8*/ 	.short	0x0100
        /*04ba*/ 	.byte	0x05
	.zero		1


	//   ....[43]....
        /*04bc*/ 	.word	0x00000c10
        /*04c0*/ 	.word	0x000000ff
        /*04c4*/ 	.word	0x00000160
        /*04c8*/ 	.short	0x0100
        /*04ca*/ 	.byte	0x05
	.zero		1


	//   ....[44]....
        /*04cc*/ 	.word	0x00000c20
        /*04d0*/ 	.word	0x000000ff
        /*04d4*/ 	.word	0x00000158
        /*04d8*/ 	.short	0x0100
        /*04da*/ 	.byte	0x05
	.zero		1


	//   ....[45]....
        /*04dc*/ 	.word	0x00000c30
        /*04e0*/ 	.word	0x000000ff
        /*04e4*/ 	.word	0x00000168
        /*04e8*/ 	.short	0x0100
        /*04ea*/ 	.byte	0x05
	.zero		1


	//   ....[46]....
        /*04ec*/ 	.word	0x00000d60
        /*04f0*/ 	.word	0x000000ff
        /*04f4*/ 	.word	0x00000170
        /*04f8*/ 	.short	0x0100
        /*04fa*/ 	.byte	0x06
	.zero		1


	//   ....[47]....
        /*04fc*/ 	.word	0x00000d70
        /*0500*/ 	.word	0x000000ff
        /*0504*/ 	.word	0x00000180
        /*0508*/ 	.short	0x0100
        /*050a*/ 	.byte	0x06
	.zero		1


	//   ....[48]....
        /*050c*/ 	.word	0x00000d80
        /*0510*/ 	.word	0x000000ff
        /*0514*/ 	.word	0x00000178
        /*0518*/ 	.short	0x0100
        /*051a*/ 	.byte	0x06
	.zero		1


	//   ....[49]....
        /*051c*/ 	.word	0x00000d90
        /*0520*/ 	.word	0x000000ff
        /*0524*/ 	.word	0x00000188
        /*0528*/ 	.short	0x0100
        /*052a*/ 	.byte	0x06
	.zero		1


	//   ....[50]....
        /*052c*/ 	.word	0x00000ea0
        /*0530*/ 	.word	0x000000ff
        /*0534*/ 	.word	0x00000190
        /*0538*/ 	.short	0x0100
        /*053a*/ 	.byte	0x05
	.zero		1


	//   ....[51]....
        /*053c*/ 	.word	0x00000eb0
        /*0540*/ 	.word	0x000000ff
        /*0544*/ 	.word	0x000001a0
        /*0548*/ 	.short	0x0100
        /*054a*/ 	.byte	0x05
	.zero		1


	//   ....[52]....
        /*054c*/ 	.word	0x00000ec0
        /*0550*/ 	.word	0x000000ff
        /*0554*/ 	.word	0x00000198
        /*0558*/ 	.short	0x0100
        /*055a*/ 	.byte	0x05
	.zero		1


	//   ....[53]....
        /*055c*/ 	.word	0x00000ed0
        /*0560*/ 	.word	0x000000ff
        /*0564*/ 	.word	0x000001a8
        /*0568*/ 	.short	0x0100
        /*056a*/ 	.byte	0x05
	.zero		1


	//   ....[54]....
        /*056c*/ 	.word	0x00001800
        /*0570*/ 	.word	0x00000003
        /*0574*/ 	.word	0x000001a0
        /*0578*/ 	.short	0x010a
        /*057a*/ 	.byte	0xff
	.zero		1


	//   ....[55]....
        /*057c*/ 	.word	0x00001830
        /*0580*/ 	.word	0x00000003
        /*0584*/ 	.word	0x00000190
        /*0588*/ 	.short	0x0101
        /*058a*/ 	.byte	0xff
	.zero		1


	//   ....[56]....
        /*058c*/ 	.word	0x00001900
        /*0590*/ 	.word	0x000000ff
        /*0594*/ 	.word	0x00000098
        /*0598*/ 	.short	0x010a
        /*059a*/ 	.byte	0x06
	.zero		1


	//   ....[57]....
        /*059c*/ 	.word	0x00001980
        /*05a0*/ 	.word	0x000000ff
        /*05a4*/ 	.word	0x00000098
        /*05a8*/ 	.short	0x010a
        /*05aa*/ 	.byte	0x21
	.zero		1


	//   ....[58]....
        /*05ac*/ 	.word	0x00001ad0
        /*05b0*/ 	.word	0x000000ff
        /*05b4*/ 	.word	0x00000098
        /*05b8*/ 	.short	0x010a
        /*05ba*/ 	.byte	0x08
	.zero		1


	//   ....[59]....
        /*05bc*/ 	.word	0x00001be0
        /*05c0*/ 	.word	0x000000ff
        /*05c4*/ 	.word	0x00000148
        /*05c8*/ 	.short	0x0101
        /*05ca*/ 	.byte	0x04
	.zero		1


	//   ....[60]....
        /*05cc*/ 	.word	0x00001c00
        /*05d0*/ 	.word	0x000000ff
        /*05d4*/ 	.word	0x00000098
        /*05d8*/ 	.short	0x010a
        /*05da*/ 	.byte	0x06
	.zero		1


	//   ....[61]....
        /*05dc*/ 	.word	0x00001c80
        /*05e0*/ 	.word	0x000000ff
        /*05e4*/ 	.word	0x00000098
        /*05e8*/ 	.short	0x010a
        /*05ea*/ 	.byte	0x11
	.zero		1


	//   ....[62]....
        /*05ec*/ 	.word	0x00001dd0
        /*05f0*/ 	.word	0x000000ff
        /*05f4*/ 	.word	0x00000098
        /*05f8*/ 	.short	0x010a
        /*05fa*/ 	.byte	0x08
	.zero		1


	//   ....[63]....
        /*05fc*/ 	.word	0x00001f10
        /*0600*/ 	.word	0x00000003
        /*0604*/ 	.word	0x00000150
        /*0608*/ 	.short	0x010a
        /*060a*/ 	.byte	0xff
	.zero		1


	//   ....[64]....
        /*060c*/ 	.word	0x00002060
        /*0610*/ 	.word	0x00000000
        /*0614*/ 	.word	0x00000000
        /*0618*/ 	.short	0x0101
        /*061a*/ 	.byte	0xff
	.zero		1


	//   ....[65]....
        /*061c*/ 	.word	0x00002590
        /*0620*/ 	.word	0x000000ff
        /*0624*/ 	.word	0x00000000
        /*0628*/ 	.short	0x010a
        /*062a*/ 	.byte	0x05
	.zero		1


	//   ....[66]....
        /*062c*/ 	.word	0x00002620
        /*0630*/ 	.word	0x000000ff
        /*0634*/ 	.word	0x00000000
        /*0638*/ 	.short	0x010a
        /*063a*/ 	.byte	0x05
	.zero		1


	//   ....[67]....
        /*063c*/ 	.word	0x000026b0
        /*0640*/ 	.word	0x000000ff
        /*0644*/ 	.word	0x00000000
        /*0648*/ 	.short	0x010a
        /*064a*/ 	.byte	0x05
	.zero		1


	//   ....[68]....
        /*064c*/ 	.word	0x00002740
        /*0650*/ 	.word	0x000000ff
        /*0654*/ 	.word	0x00000000
        /*0658*/ 	.short	0x010a
        /*065a*/ 	.byte	0x05
	.zero		1


	//   ....[69]....
        /*065c*/ 	.word	0x000027d0
        /*0660*/ 	.word	0x000000ff
        /*0664*/ 	.word	0x00000000
        /*0668*/ 	.short	0x010a
        /*066a*/ 	.byte	0x05
	.zero		1


	//   ....[70]....
        /*066c*/ 	.word	0x00002860
        /*0670*/ 	.word	0x000000ff
        /*0674*/ 	.word	0x00000000
        /*0678*/ 	.short	0x010a
        /*067a*/ 	.byte	0x05
	.zero		1


	//   ....[71]....
        /*067c*/ 	.word	0x000028f0
        /*0680*/ 	.word	0x000000ff
        /*0684*/ 	.word	0x00000000
        /*0688*/ 	.short	0x010a
        /*068a*/ 	.byte	0x05
	.zero		1


	//   ....[72]....
        /*068c*/ 	.word	0x00002980
        /*0690*/ 	.word	0x000000ff
        /*0694*/ 	.word	0x00000000
        /*0698*/ 	.short	0x010a
        /*069a*/ 	.byte	0x05
	.zero		1


	//   ....[73]....
        /*069c*/ 	.word	0x00002a10
        /*06a0*/ 	.word	0x000000ff
        /*06a4*/ 	.word	0x00000000
        /*06a8*/ 	.short	0x010a
        /*06aa*/ 	.byte	0x05
	.zero		1


	//   ....[74]....
        /*06ac*/ 	.word	0x00002aa0
        /*06b0*/ 	.word	0x000000ff
        /*06b4*/ 	.word	0x00000000
        /*06b8*/ 	.short	0x010a
        /*06ba*/ 	.byte	0x05
	.zero		1


	//   ....[75]....
        /*06bc*/ 	.word	0x00002b30
        /*06c0*/ 	.word	0x000000ff
        /*06c4*/ 	.word	0x00000000
        /*06c8*/ 	.short	0x010a
        /*06ca*/ 	.byte	0x05
	.zero		1


	//   ....[76]....
        /*06cc*/ 	.word	0x00002bc0
        /*06d0*/ 	.word	0x000000ff
        /*06d4*/ 	.word	0x00000000
        /*06d8*/ 	.short	0x010a
        /*06da*/ 	.byte	0x05
	.zero		1


	//   ....[77]....
        /*06dc*/ 	.word	0x00002c50
        /*06e0*/ 	.word	0x000000ff
        /*06e4*/ 	.word	0x00000000
        /*06e8*/ 	.short	0x010a
        /*06ea*/ 	.byte	0x05
	.zero		1


	//   ....[78]....
        /*06ec*/ 	.word	0x00002ce0
        /*06f0*/ 	.word	0x000000ff
        /*06f4*/ 	.word	0x00000000
        /*06f8*/ 	.short	0x010a
        /*06fa*/ 	.byte	0x05
	.zero		1


	//   ....[79]....
        /*06fc*/ 	.word	0x00002d70
        /*0700*/ 	.word	0x000000ff
        /*0704*/ 	.word	0x00000000
        /*0708*/ 	.short	0x010a
        /*070a*/ 	.byte	0x05
	.zero		1


	//   ....[80]....
        /*070c*/ 	.word	0x00002e00
        /*0710*/ 	.word	0x000000ff
        /*0714*/ 	.word	0x00000000
        /*0718*/ 	.short	0x010a
        /*071a*/ 	.byte	0x05
	.zero		1


	//   ....[81]....
        /*071c*/ 	.word	0x00002e90
        /*0720*/ 	.word	0x000000ff
        /*0724*/ 	.word	0x00000000
        /*0728*/ 	.short	0x010a
        /*072a*/ 	.byte	0x05
	.zero		1


	//   ....[82]....
        /*072c*/ 	.word	0x00002f20
        /*0730*/ 	.word	0x000000ff
        /*0734*/ 	.word	0x00000000
        /*0738*/ 	.short	0x010a
        /*073a*/ 	.byte	0x05
	.zero		1


	//   ....[83]....
        /*073c*/ 	.word	0x00002fc0
        /*0740*/ 	.word	0x00000000
        /*0744*/ 	.word	0x00000000
        /*0748*/ 	.short	0x010a
        /*074a*/ 	.byte	0xff
	.zero		1


	//   ....[84]....
        /*074c*/ 	.word	0x000030e0
        /*0750*/ 	.word	0x00000002
        /*0754*/ 	.word	0x00000190
        /*0758*/ 	.short	0x010a
        /*075a*/ 	.byte	0xff
	.zero		1


	//   ....[85]....
        /*075c*/ 	.word	0x00003140
        /*0760*/ 	.word	0x00000004
        /*0764*/ 	.word	0x00000000
        /*0768*/ 	.short	0x0101
        /*076a*/ 	.byte	0xff
	.zero		1


	//   ....[86]....
        /*076c*/ 	.word	0x00003160
        /*0770*/ 	.word	0x000000ff
        /*0774*/ 	.word	0x00000160
        /*0778*/ 	.short	0x010a
        /*077a*/ 	.byte	0x05
	.zero		1


	//   ....[87]....
        /*077c*/ 	.word	0x00003280
        /*0780*/ 	.word	0x00000002
        /*0784*/ 	.word	0x00000150
        /*0788*/ 	.short	0x010a
        /*078a*/ 	.byte	0xff
	.zero		1


	//   ....[88]....
        /*078c*/ 	.word	0x00003390
        /*0790*/ 	.word	0x00000002
        /*0794*/ 	.word	0x00000000
        /*0798*/ 	.short	0x0101
        /*079a*/ 	.byte	0xff
	.zero		1


	//   ....[89]....
        /*079c*/ 	.word	0x00003420
        /*07a0*/ 	.word	0x000000ff
        /*07a4*/ 	.word	0x00000160
        /*07a8*/ 	.short	0x0106
        /*07aa*/ 	.byte	0x05
	.zero		1


	//   ....[90]....
        /*07ac*/ 	.word	0x00003440
        /*07b0*/ 	.word	0x000000ff
        /*07b4*/ 	.word	0x00000160
        /*07b8*/ 	.short	0x010a
        /*07ba*/ 	.byte	0x05
	.zero		1


	//   ....[91]....
        /*07bc*/ 	.word	0x000034d0
        /*07c0*/ 	.word	0x000000ff
        /*07c4*/ 	.word	0x00000160
        /*07c8*/ 	.short	0x0106
        /*07ca*/ 	.byte	0x04
	.zero		1


	//   ....[92]....
        /*07cc*/ 	.word	0x00003510
        /*07d0*/ 	.word	0x00000000
        /*07d4*/ 	.word	0x00000160
        /*07d8*/ 	.short	0x010a
        /*07da*/ 	.byte	0xff
	.zero		1


	//   ....[93]....
        /*07dc*/ 	.word	0x000039f0
        /*07e0*/ 	.word	0x00000000
        /*07e4*/ 	.word	0x00000150
        /*07e8*/ 	.short	0x010a
        /*07ea*/ 	.byte	0xff
	.zero		1


	//   ....[94]....
        /*07ec*/ 	.word	0x00003af0
        /*07f0*/ 	.word	0x00000003
        /*07f4*/ 	.word	0x00000000
        /*07f8*/ 	.short	0x0101
        /*07fa*/ 	.byte	0xff
	.zero		1


	//   ....[95]....
        /*07fc*/ 	.word	0x00003b00
        /*0800*/ 	.word	0x000000ff
        /*0804*/ 	.word	0x00000000
        /*0808*/ 	.short	0x010a
        /*080a*/ 	.byte	0x05
	.zero		1


	//   ....[96]....
        /*080c*/ 	.word	0x00003b10
        /*0810*/ 	.word	0x000000ff
        /*0814*/ 	.word	0x00000180
        /*0818*/ 	.short	0x010a
        /*081a*/ 	.byte	0x0e
	.zero		1


	//   ....[97]....
        /*081c*/ 	.word	0x00003bf0
        /*0820*/ 	.word	0x000000ff
        /*0824*/ 	.word	0x00000000
        /*0828*/ 	.short	0x010a
        /*082a*/ 	.byte	0x07
	.zero		1


	//   ....[98]....
        /*082c*/ 	.word	0x00003d00
        /*0830*/ 	.word	0x000000ff
        /*0834*/ 	.word	0x00000000
        /*0838*/ 	.short	0x010a
        /*083a*/ 	.byte	0x13
	.zero		1


	//   ....[99]....
        /*083c*/ 	.word	0x00003ee0
        /*0840*/ 	.word	0x000000ff
        /*0844*/ 	.word	0x00000000
        /*0848*/ 	.short	0x010a
        /*084a*/ 	.byte	0x05
	.zero		1


	//   ....[100]....
        /*084c*/ 	.word	0x00003f70
        /*0850*/ 	.word	0x000000ff
        /*0854*/ 	.word	0x00000000
        /*0858*/ 	.short	0x010a
        /*085a*/ 	.byte	0x06
	.zero		1


	//   ....[101]....
        /*085c*/ 	.word	0x00004430
        /*0860*/ 	.word	0x00000003
        /*0864*/ 	.word	0x00000150
        /*0868*/ 	.short	0x010a
        /*086a*/ 	.byte	0xff
	.zero		1


	//   ....[102]....
        /*086c*/ 	.word	0x000045a0
        /*0870*/ 	.word	0x00000000
        /*0874*/ 	.word	0x00000000
        /*0878*/ 	.short	0x0101
        /*087a*/ 	.byte	0xff
	.zero		1


	//   ....[103]....
        /*087c*/ 	.word	0x00004a10
        /*0880*/ 	.word	0x000000ff
        /*0884*/ 	.word	0x00000148
        /*0888*/ 	.short	0x010a
        /*088a*/ 	.byte	0x1f
	.zero		1


	//   ....[104]....
        /*088c*/ 	.word	0x00004be0
        /*0890*/ 	.word	0x000000ff
        /*0894*/ 	.word	0x00000138
        /*0898*/ 	.short	0x010a
        /*089a*/ 	.byte	0x1f
	.zero		1


	//   ....[105]....
        /*089c*/ 	.word	0x000050b0
        /*08a0*/ 	.word	0x000000ff
        /*08a4*/ 	.word	0x00000130
        /*08a8*/ 	.short	0x010b
        /*08aa*/ 	.byte	0x1f
	.zero		1


	//   ....[106]....
        /*08ac*/ 	.word	0x000050c0
        /*08b0*/ 	.word	0x000000ff
        /*08b4*/ 	.word	0x00000000
        /*08b8*/ 	.short	0x0101
        /*08ba*/ 	.byte	0x27
	.zero		1


	//   ....[107]....
        /*08bc*/ 	.word	0x00005100
        /*08c0*/ 	.word	0x00000000
        /*08c4*/ 	.word	0x00000138
        /*08c8*/ 	.short	0x010a
        /*08ca*/ 	.byte	0xff
	.zero		1


	//   ....[108]....
        /*08cc*/ 	.word	0x00005380
        /*08d0*/ 	.word	0x000000ff
        /*08d4*/ 	.word	0x00000150
        /*08d8*/ 	.short	0x010a
        /*08da*/ 	.byte	0x04
	.zero		1


	//   ....[109]....
        /*08dc*/ 	.word	0x00005450
        /*08e0*/ 	.word	0x000000ff
        /*08e4*/ 	.word	0x00000000
        /*08e8*/ 	.short	0x0101
        /*08ea*/ 	.byte	0x04
	.zero		1


	//   ....[110]....
        /*08ec*/ 	.word	0x00005f40
        /*08f0*/ 	.word	0x000000ff
        /*08f4*/ 	.word	0x00000130
        /*08f8*/ 	.short	0x010a
        /*08fa*/ 	.byte	0x10
	.zero		1


	//   ....[111]....
        /*08fc*/ 	.word	0x00005f80
        /*0900*/ 	.word	0x000000ff
        /*0904*/ 	.word	0x00000170
        /*0908*/ 	.short	0x010a
        /*090a*/ 	.byte	0x06
	.zero		1


	//   ....[112]....
        /*090c*/ 	.word	0x00006030
        /*0910*/ 	.word	0x000000ff
        /*0914*/ 	.word	0x00000130
        /*0918*/ 	.short	0x010a
        /*091a*/ 	.byte	0x10
	.zero		1


	//   ....[113]....
        /*091c*/ 	.word	0x000063f0
        /*0920*/ 	.word	0x000000ff
        /*0924*/ 	.word	0x00000000
        /*0928*/ 	.short	0x0101
        /*092a*/ 	.byte	0x10
	.zero		1


	//   ....[114]....
        /*092c*/ 	.word	0x00006490
        /*0930*/ 	.word	0x000000ff
        /*0934*/ 	.word	0x00000170
        /*0938*/ 	.short	0x010a
        /*093a*/ 	.byte	0x06
	.zero		1


	//   ....[115]....
        /*093c*/ 	.word	0x000097e0
        /*0940*/ 	.word	0x000000ff
        /*0944*/ 	.word	0x00000000
        /*0948*/ 	.short	0x0101
        /*094a*/ 	.byte	0x06
	.zero		1


	//   ....[116]....
        /*094c*/ 	.word	0x0000ac40
        /*0950*/ 	.word	0x00000003
        /*0954*/ 	.word	0x000001a0
        /*0958*/ 	.short	0x010a
        /*095a*/ 	.byte	0xff
	.zero		1


	//   ....[117]....
        /*095c*/ 	.word	0x0000aca0
        /*0960*/ 	.word	0x00000000
        /*0964*/ 	.word	0x00000098
        /*0968*/ 	.short	0x010a
        /*096a*/ 	.byte	0xff
	.zero		1


	//   ....[118]....
        /*096c*/ 	.word	0x0000ad00
        /*0970*/ 	.word	0x00000000
        /*0974*/ 	.word	0x00000098
        /*0978*/ 	.short	0x010a
        /*097a*/ 	.byte	0xff
	.zero		1


	//   ....[119]....
        /*097c*/ 	.word	0x0000ad50
        /*0980*/ 	.word	0x00000003
        /*0984*/ 	.word	0x00000150
        /*0988*/ 	.short	0x010a
        /*098a*/ 	.byte	0xff
	.zero		1


	//   ....[120]....
        /*098c*/ 	.word	0x0000adb0
        /*0990*/ 	.word	0x00000000
        /*0994*/ 	.word	0x00000000
        /*0998*/ 	.short	0x010a
        /*099a*/ 	.byte	0xff
	.zero		1


	//   ....[121]....
        /*099c*/ 	.word	0x0000ae10
        /*09a0*/ 	.word	0x00000000
        /*09a4*/ 	.word	0x00000000
        /*09a8*/ 	.short	0x010a
        /*09aa*/ 	.byte	0xff
	.zero		1


	//   ....[122]....
        /*09ac*/ 	.word	0x0000ae70
        /*09b0*/ 	.word	0x00000000
        /*09b4*/ 	.word	0x00000000
        /*09b8*/ 	.short	0x010a
        /*09ba*/ 	.byte	0xff
	.zero		1


	//   ....[123]....
        /*09bc*/ 	.word	0x0000aed0
        /*09c0*/ 	.word	0x00000000
        /*09c4*/ 	.word	0x00000000
        /*09c8*/ 	.short	0x010a
        /*09ca*/ 	.byte	0xff
	.zero		1


	//   ....[124]....
        /*09cc*/ 	.word	0x0000af30
        /*09d0*/ 	.word	0x00000000
        /*09d4*/ 	.word	0x00000000
        /*09d8*/ 	.short	0x010a
        /*09da*/ 	.byte	0xff
	.zero		1


	//   ....[125]....
        /*09dc*/ 	.word	0x0000af90
        /*09e0*/ 	.word	0x00000000
        /*09e4*/ 	.word	0x00000000
        /*09e8*/ 	.short	0x010a
        /*09ea*/ 	.byte	0xff
	.zero		1


	//   ....[126]....
        /*09ec*/ 	.word	0x0000aff0
        /*09f0*/ 	.word	0x00000000
        /*09f4*/ 	.word	0x00000000
        /*09f8*/ 	.short	0x010a
        /*09fa*/ 	.byte	0xff
	.zero		1


	//   ....[127]....
        /*09fc*/ 	.word	0x0000b050
        /*0a00*/ 	.word	0x00000000
        /*0a04*/ 	.word	0x00000000
        /*0a08*/ 	.short	0x010a
        /*0a0a*/ 	.byte	0xff
	.zero		1


	//   ....[128]....
        /*0a0c*/ 	.word	0x0000b0b0
        /*0a10*/ 	.word	0x00000000
        /*0a14*/ 	.word	0x00000000
        /*0a18*/ 	.short	0x010a
        /*0a1a*/ 	.byte	0xff
	.zero		1


	//   ....[129]....
        /*0a1c*/ 	.word	0x0000b110
        /*0a20*/ 	.word	0x00000000
        /*0a24*/ 	.word	0x00000000
        /*0a28*/ 	.short	0x010a
        /*0a2a*/ 	.byte	0xff
	.zero		1


	//   ....[130]....
        /*0a2c*/ 	.word	0x0000b170
        /*0a30*/ 	.word	0x00000000
        /*0a34*/ 	.word	0x00000000
        /*0a38*/ 	.short	0x010a
        /*0a3a*/ 	.byte	0xff
	.zero		1


	//   ....[131]....
        /*0a3c*/ 	.word	0x0000b1d0
        /*0a40*/ 	.word	0x00000000
        /*0a44*/ 	.word	0x00000000
        /*0a48*/ 	.short	0x010a
        /*0a4a*/ 	.byte	0xff
	.zero		1


	//   ....[132]....
        /*0a4c*/ 	.word	0x0000b230
        /*0a50*/ 	.word	0x00000000
        /*0a54*/ 	.word	0x00000000
        /*0a58*/ 	.short	0x010a
        /*0a5a*/ 	.byte	0xff
	.zero		1


	//   ....[133]....
        /*0a5c*/ 	.word	0x0000b290
        /*0a60*/ 	.word	0x00000000
        /*0a64*/ 	.word	0x00000000
        /*0a68*/ 	.short	0x010a
        /*0a6a*/ 	.byte	0xff
	.zero		1


	//   ....[134]....
        /*0a6c*/ 	.word	0x0000b2f0
        /*0a70*/ 	.word	0x00000000
        /*0a74*/ 	.word	0x00000000
        /*0a78*/ 	.short	0x010a
        /*0a7a*/ 	.byte	0xff
	.zero		1


	//   ....[135]....
        /*0a7c*/ 	.word	0x0000b350
        /*0a80*/ 	.word	0x00000000
        /*0a84*/ 	.word	0x00000000
        /*0a88*/ 	.short	0x010a
        /*0a8a*/ 	.byte	0xff
	.zero		1


	//   ....[136]....
        /*0a8c*/ 	.word	0x0000b3b0
        /*0a90*/ 	.word	0x00000000
        /*0a94*/ 	.word	0x00000000
        /*0a98*/ 	.short	0x010a
        /*0a9a*/ 	.byte	0xff
	.zero		1


	//   ....[137]....
        /*0a9c*/ 	.word	0x0000b410
        /*0aa0*/ 	.word	0x00000000
        /*0aa4*/ 	.word	0x00000000
        /*0aa8*/ 	.short	0x010a
        /*0aaa*/ 	.byte	0xff
	.zero		1


	//   ....[138]....
        /*0aac*/ 	.word	0x0000b460
        /*0ab0*/ 	.word	0x00000002
        /*0ab4*/ 	.word	0x00000190
        /*0ab8*/ 	.short	0x010a
        /*0aba*/ 	.byte	0xff
	.zero		1


	//   ....[139]....
        /*0abc*/ 	.word	0x0000b4c0
        /*0ac0*/ 	.word	0x00000002
        /*0ac4*/ 	.word	0x00000160
        /*0ac8*/ 	.short	0x010a
        /*0aca*/ 	.byte	0xff
	.zero		1


	//   ....[140]....
        /*0acc*/ 	.word	0x0000b510
        /*0ad0*/ 	.word	0x00000002
        /*0ad4*/ 	.word	0x00000150
        /*0ad8*/ 	.short	0x010a
        /*0ada*/ 	.byte	0xff
	.zero		1


	//   ....[141]....
        /*0adc*/ 	.word	0x0000b570
        /*0ae0*/ 	.word	0x00000000
        /*0ae4*/ 	.word	0x00000160
        /*0ae8*/ 	.short	0x010a
        /*0aea*/ 	.byte	0xff
	.zero		1


	//   ....[142]....
        /*0aec*/ 	.word	0x0000b5c0
        /*0af0*/ 	.word	0x00000000
        /*0af4*/ 	.word	0x00000150
        /*0af8*/ 	.short	0x010a
        /*0afa*/ 	.byte	0xff
	.zero		1


	//   ....[143]....
        /*0afc*/ 	.word	0x0000b620
        /*0b00*/ 	.word	0x00000003
        /*0b04*/ 	.word	0x00000180
        /*0b08*/ 	.short	0x010a
        /*0b0a*/ 	.byte	0xff
	.zero		1


	//   ....[144]....
        /*0b0c*/ 	.word	0x0000b680
        /*0b10*/ 	.word	0x00000000
        /*0b14*/ 	.word	0x00000000
        /*0b18*/ 	.short	0x010a
        /*0b1a*/ 	.byte	0xff
	.zero		1


	//   ....[145]....
        /*0b1c*/ 	.word	0x0000b6e0
        /*0b20*/ 	.word	0x00000000
        /*0b24*/ 	.word	0x00000000
        /*0b28*/ 	.short	0x010a
        /*0b2a*/ 	.byte	0xff
	.zero		1


	//   ....[146]....
        /*0b2c*/ 	.word	0x0000b740
        /*0b30*/ 	.word	0x00000000
        /*0b34*/ 	.word	0x00000000
        /*0b38*/ 	.short	0x010a
        /*0b3a*/ 	.byte	0xff
	.zero		1


	//   ....[147]....
        /*0b3c*/ 	.word	0x0000b790
        /*0b40*/ 	.word	0x00000003
        /*0b44*/ 	.word	0x00000150
        /*0b48*/ 	.short	0x010a
        /*0b4a*/ 	.byte	0xff
	.zero		1


	//   ....[148]....
        /*0b4c*/ 	.word	0x0000b7f0
        /*0b50*/ 	.word	0x00000000
        /*0b54*/ 	.word	0x00000148
        /*0b58*/ 	.short	0x010a
        /*0b5a*/ 	.byte	0xff
	.zero		1


	//   ....[149]....
        /*0b5c*/ 	.word	0x0000b850
        /*0b60*/ 	.word	0x00000003
        /*0b64*/ 	.word	0x00000138
        /*0b68*/ 	.short	0x010a
        /*0b6a*/ 	.byte	0xff
	.zero		1


	//   ....[150]....
        /*0b6c*/ 	.word	0x0000b8b0
        /*0b70*/ 	.word	0x00000000
        /*0b74*/ 	.word	0x00000150
        /*0b78*/ 	.short	0x010a
        /*0b7a*/ 	.byte	0xff
	.zero		1


	//   ....[151]....
        /*0b7c*/ 	.word	0x0000b910
        /*0b80*/ 	.word	0x00000003
        /*0b84*/ 	.word	0x00000130
        /*0b88*/ 	.short	0x010a
        /*0b8a*/ 	.byte	0xff
	.zero		1


	//   ....[152]....
        /*0b8c*/ 	.word	0x0000b970
        /*0b90*/ 	.word	0x00000003
        /*0b94*/ 	.word	0x00000170
        /*0b98*/ 	.short	0x010a
        /*0b9a*/ 	.byte	0xff
	.zero		1


	//----- nvinfo : EIATTR_NUM_MBARRIERS
	.align		4
.L_46:
        /*0b9c*/ 	.byte	0x03, 0x38
        /*0b9e*/ 	.short	0x0036


	//----- nvinfo : EIATTR_EXIT_INSTR_OFFSETS
	.align		4
        /*0ba0*/ 	.byte	0x04, 0x1c
        /*0ba2*/ 	.short	(.L_48 - .L_47)


	//   ....[0]....
.L_47:
        /*0ba4*/ 	.word	0x00002ff0


	//   ....[1]....
        /*0ba8*/ 	.word	0x000034e0


	//   ....[2]....
        /*0bac*/ 	.word	0x00003540


	//   ....[3]....
        /*0bb0*/ 	.word	0x000041d0


	//   ....[4]....
        /*0bb4*/ 	.word	0x00005130


	//   ....[5]....
        /*0bb8*/ 	.word	0x00005170


	//   ....[6]....
        /*0bbc*/ 	.word	0x0000ac30


	//----- nvinfo : EIATTR_MAX_THREADS
	.align		4
.L_48:
        /*0bc0*/ 	.byte	0x04, 0x05
        /*0bc2*/ 	.short	(.L_50 - .L_49)
.L_49:
        /*0bc4*/ 	.word	0x00000100
        /*0bc8*/ 	.word	0x00000001
        /*0bcc*/ 	.word	0x00000001


	//----- nvinfo : EIATTR_CRS_STACK_SIZE
	.align		4
.L_50:
        /*0bd0*/ 	.byte	0x04, 0x1e
        /*0bd2*/ 	.short	(.L_52 - .L_51)
.L_51:
        /*0bd4*/ 	.word	0x00000000


	//----- nvinfo : EIATTR_CBANK_PARAM_SIZE
	.align		4
.L_52:
        /*0bd8*/ 	.byte	0x03, 0x19
        /*0bda*/ 	.short	0x0800


	//----- nvinfo : EIATTR_PARAM_CBANK
	.align		4
        /*0bdc*/ 	.byte	0x04, 0x0a
        /*0bde*/ 	.short	(.L_54 - .L_53)
	.align		4
.L_53:
        /*0be0*/ 	.word	index@(.nv.constant0._ZN7cutlass13device_kernelINS_4gemm6kernel13GemmUniversalIN4cute5tupleIJiiiiEEENS1_10collective13CollectiveMmaINS1_35MainloopSm100TmaUmmaWarpSpecializedILi19ELi2ELi2ENS5_IJNS4_1CILi1EEESB_SB_EEEEENS5_IJNSA_ILi128EEENSA_ILi176EEENSA_ILi32EEEEEEaNS5_IJlSB_lEEEaSI_NS4_8TiledMMAINS4_8MMA_AtomIJNS4_15SM100_MMA_S8_SSIaaiLi128ELi176ELNS4_4UMMA5MajorE0ELSN_0ELNSM_8SaturateE0EEEEEENS4_6LayoutISC_NS5_IJNSA_ILi0EEESS_SS_EEEEENS5_IJNS4_10UnderscoreESV_SV_EEEEENS4_13SM90_TMA_LOADENS4_14ComposedLayoutINS4_7SwizzleILi1ELi4ELi3EEENS4_18smem_ptr_flag_bitsILi8EEENSR_INS5_IJNSA_ILi8EEESG_EEENS5_IJSG_SB_EEEEEEEvNS4_8identityESY_S18_vS19_EENS_8epilogue10collective18CollectiveEpilogueINS1B_23Sm100TmaWarpSpecializedILi1ELi1ELi176ELb0ELb0EEEJSH_NS5_IJNSR_ISE_SB_EENSR_ISF_SB_EEEEEaSI_aSI_NS1B_6fusion15FusionCallbacksIS1F_NS1J_17LinearCombinationIaiaiLNS_15FloatRoundStyleE2EEESH_S1I_JEEENS4_5SM1004TMEM4LOAD26SM100_TMEM_LOAD_32dp32b16xESY_NSZ_INS10_ILi0ELi4ELi3EEES13_NSR_INS5_IJS14_NSA_ILi16EEEEEENS5_IJS1U_SB_EEEEEEENS4_39AutoVectorizingCopyWithAssumedAlignmentILi128EEENS4_14SM90_TMA_STOREES1Y_S20_S20_EEEvvEEEEvNT_6ParamsE)
        /*0be4*/ 	.short	0x0380
        /*0be6*/ 	.short	0x0800


	//----- nvinfo : EIATTR_SW_WAR
	.align		4
.L_54:
        /*0be8*/ 	.byte	0x04, 0x36
        /*0bea*/ 	.short	(.L_56 - .L_55)
.L_55:
        /*0bec*/ 	.word	0x00000008
.L_56:


//--------------------- .nv.callgraph             --------------------------
	.section	.nv.callgraph,"",@"SHT_CUDA_CALLGRAPH"
	.align	4
	.sectionentsize	8
	.align		4
        /*0000*/ 	.word	0x00000000
	.align		4
        /*0004*/ 	.word	0xffffffff
	.align		4
        /*0008*/ 	.word	index@(_ZN7cutlass13device_kernelINS_4gemm6kernel13GemmUniversalIN4cute5tupleIJiiiiEEENS1_10collective13CollectiveMmaINS1_35MainloopSm100TmaUmmaWarpSpecializedILi19ELi2ELi2ENS5_IJNS4_1CILi1EEESB_SB_EEEEENS5_IJNSA_ILi128EEENSA_ILi176EEENSA_ILi32EEEEEEaNS5_IJlSB_lEEEaSI_NS4_8TiledMMAINS4_8MMA_AtomIJNS4_15SM100_MMA_S8_SSIaaiLi128ELi176ELNS4_4UMMA5MajorE0ELSN_0ELNSM_8SaturateE0EEEEEENS4_6LayoutISC_NS5_IJNSA_ILi0EEESS_SS_EEEEENS5_IJNS4_10UnderscoreESV_SV_EEEEENS4_13SM90_TMA_LOADENS4_14ComposedLayoutINS4_7SwizzleILi1ELi4ELi3EEENS4_18smem_ptr_flag_bitsILi8EEENSR_INS5_IJNSA_ILi8EEESG_EEENS5_IJSG_SB_EEEEEEEvNS4_8identityESY_S18_vS19_EENS_8epilogue10collective18CollectiveEpilogueINS1B_23Sm100TmaWarpSpecializedILi1ELi1ELi176ELb0ELb0EEEJSH_NS5_IJNSR_ISE_SB_EENSR_ISF_SB_EEEEEaSI_aSI_NS1B_6fusion15FusionCallbacksIS1F_NS1J_17LinearCombinationIaiaiLNS_15FloatRoundStyleE2EEESH_S1I_JEEENS4_5SM1004TMEM4LOAD26SM100_TMEM_LOAD_32dp32b16xESY_NSZ_INS10_ILi0ELi4ELi3EEES13_NSR_INS5_IJS14_NSA_ILi16EEEEEENS5_IJS1U_SB_EEEEEEENS4_39AutoVectorizingCopyWithAssumedAlignmentILi128EEENS4_14SM90_TMA_STOREES1Y_S20_S20_EEEvvEEEEvNT_6ParamsE)
	.align		4
        /*000c*/ 	.word	index@(__assertfail)
	.align		4
        /*0010*/ 	.word	0x00000000
	.align		4
        /*0014*/ 	.word	0xfffffffe
	.align		4
        /*0018*/ 	.word	0x00000000
	.align		4
        /*001c*/ 	.word	0xfffffffd
	.align		4
        /*0020*/ 	.word	0x00000000
	.align		4
        /*0024*/ 	.word	0xfffffffc


//--------------------- .nv.constant4             --------------------------
	.section	.nv.constant4,"a",@progbits
	.align	8
	.align		8
.nv.constant4:
        /*0000*/ 	.dword	__assertfail
	.align		8
        /*0008*/ 	.dword	__unnamed_1
	.align		8
        /*0010*/ 	.dword	_ZN40_INTERNAL_007f490f_4_k_cu_35cd7d18_221194cuda3std3__45__cpo5beginE
	.align		8
        /*0018*/ 	.dword	_ZN40_INTERNAL_007f490f_4_k_cu_35cd7d18_221194cuda3std3__45__cpo3endE
	.align		8
        /*0020*/ 	.dword	_ZN40_INTERNAL_007f490f_4_k_cu_35cd7d18_221194cuda3std3__45__cpo6cbeginE
	.align		8
        /*0028*/ 	.dword	_ZN40_INTERNAL_007f490f_4_k_cu_35cd7d18_221194cuda3std3__45__cpo4cendE
	.align		8
        /*0030*/ 	.dword	_ZN40_INTERNAL_007f490f_4_k_cu_35cd7d18_221194cuda3std3__442_GLOBAL__N__007f490f_4_k_cu_35cd7d18_221196ignoreE
	.align		8
        /*0038*/ 	.dword	_ZN40_INTERNAL_007f490f_4_k_cu_35cd7d18_221194cuda3std3__419piecewise_constructE
	.align		8
        /*0040*/ 	.dword	_ZN40_INTERNAL_007f490f_4_k_cu_35cd7d18_221194cuda3std3__48in_placeE
	.align		8
        /*0048*/ 	.dword	_ZN40_INTERNAL_007f490f_4_k_cu_35cd7d18_221194cuda3std6ranges3__45__cpo4swapE
	.align		8
        /*0050*/ 	.dword	_ZN40_INTERNAL_007f490f_4_k_cu_35cd7d18_221194cuda3std6ranges3__45__cpo9iter_moveE
	.align		8
        /*0058*/ 	.dword	_ZN40_INTERNAL_007f490f_4_k_cu_35cd7d18_221194cute7productE
	.align		8
        /*0060*/ 	.dword	_ZN40_INTERNAL_007f490f_4_k_cu_35cd7d18_221194cute1_E
	.align		8
        /*0068*/ 	.dword	$str$25
	.align		8
        /*0070*/ 	.dword	$str$26


//--------------------- .text._ZN7cutlass13device_kernelINS_4gemm6kernel13GemmUniversalIN4cute5tupleIJiiiiEEENS1_10collective13CollectiveMmaINS1_35MainloopSm100TmaUmmaWarpSpecializedILi19ELi2ELi2ENS5_IJNS4_1CILi1EEESB_SB_EEEEENS5_IJNSA_ILi128EEENSA_ILi176EEENSA_ILi32EEEEEEaNS5_IJlSB_lEEEaSI_NS4_8TiledMMAINS4_8MMA_AtomIJNS4_15SM100_MMA_S8_SSIaaiLi128ELi176ELNS4_4UMMA5MajorE0ELSN_0ELNSM_8SaturateE0EEEEEENS4_6LayoutISC_NS5_IJNSA_ILi0EEESS_SS_EEEEENS5_IJNS4_10UnderscoreESV_SV_EEEEENS4_13SM90_TMA_LOADENS4_14ComposedLayoutINS4_7SwizzleILi1ELi4ELi3EEENS4_18smem_ptr_flag_bitsILi8EEENSR_INS5_IJNSA_ILi8EEESG_EEENS5_IJSG_SB_EEEEEEEvNS4_8identityESY_S18_vS19_EENS_8epilogue10collective18CollectiveEpilogueINS1B_23Sm100TmaWarpSpecializedILi1ELi1ELi176ELb0ELb0EEEJSH_NS5_IJNSR_ISE_SB_EENSR_ISF_SB_EEEEEaSI_aSI_NS1B_6fusion15FusionCallbacksIS1F_NS1J_17LinearCombinationIaiaiLNS_15FloatRoundStyleE2EEESH_S1I_JEEENS4_5SM1004TMEM4LOAD26SM100_TMEM_LOAD_32dp32b16xESY_NSZ_INS10_ILi0ELi4ELi3EEES13_NSR_INS5_IJS14_NSA_ILi16EEEEEENS5_IJS1U_SB_EEEEEEENS4_39AutoVectorizingCopyWithAssumedAlignmentILi128EEENS4_14SM90_TMA_STOREES1Y_S20_S20_EEEvvEEEEvNT_6ParamsE --------------------------
	.section	.text._ZN7cutlass13device_kernelINS_4gemm6kernel13GemmUniversalIN4cute5tupleIJiiiiEEENS1_10collective13CollectiveMmaINS1_35MainloopSm100TmaUmmaWarpSpecializedILi19ELi2ELi2ENS5_IJNS4_1CILi1EEESB_SB_EEEEENS5_IJNSA_ILi128EEENSA_ILi176EEENSA_ILi32EEEEEEaNS5_IJlSB_lEEEaSI_NS4_8TiledMMAINS4_8MMA_AtomIJNS4_15SM100_MMA_S8_SSIaaiLi128ELi176ELNS4_4UMMA5MajorE0ELSN_0ELNSM_8SaturateE0EEEEEENS4_6LayoutISC_NS5_IJNSA_ILi0EEESS_SS_EEEEENS5_IJNS4_10UnderscoreESV_SV_EEEEENS4_13SM90_TMA_LOADENS4_14ComposedLayoutINS4_7SwizzleILi1ELi4ELi3EEENS4_18smem_ptr_flag_bitsILi8EEENSR_INS5_IJNSA_ILi8EEESG_EEENS5_IJSG_SB_EEEEEEEvNS4_8identityESY_S18_vS19_EENS_8epilogue10collective18CollectiveEpilogueINS1B_23Sm100TmaWarpSpecializedILi1ELi1ELi176ELb0ELb0EEEJSH_NS5_IJNSR_ISE_SB_EENSR_ISF_SB_EEEEEaSI_aSI_NS1B_6fusion15FusionCallbacksIS1F_NS1J_17LinearCombinationIaiaiLNS_15FloatRoundStyleE2EEESH_S1I_JEEENS4_5SM1004TMEM4LOAD26SM100_TMEM_LOAD_32dp32b16xESY_NSZ_INS10_ILi0ELi4ELi3EEES13_NSR_INS5_IJS14_NSA_ILi16EEEEEENS5_IJS1U_SB_EEEEEEENS4_39AutoVectorizingCopyWithAssumedAlignmentILi128EEENS4_14SM90_TMA_STOREES1Y_S20_S20_EEEvvEEEEvNT_6ParamsE,"ax",@progbits
	.align	128
.text._ZN7cutlass13device_kernelINS_4gemm6kernel13GemmUniversalIN4cute5tupleIJiiiiEEENS1_10collective13CollectiveMmaINS1_35MainloopSm100TmaUmmaWarpSpecializedILi19ELi2ELi2ENS5_IJNS4_1CILi1EEESB_SB_EEEEENS5_IJNSA_ILi128EEENSA_ILi176EEENSA_ILi32EEEEEEaNS5_IJlSB_lEEEaSI_NS4_8TiledMMAINS4_8MMA_AtomIJNS4_15SM100_MMA_S8_SSIaaiLi128ELi176ELNS4_4UMMA5MajorE0ELSN_0ELNSM_8SaturateE0EEEEEENS4_6LayoutISC_NS5_IJNSA_ILi0EEESS_SS_EEEEENS5_IJNS4_10UnderscoreESV_SV_EEEEENS4_13SM90_TMA_LOADENS4_14ComposedLayoutINS4_7SwizzleILi1ELi4ELi3EEENS4_18smem_ptr_flag_bitsILi8EEENSR_INS5_IJNSA_ILi8EEESG_EEENS5_IJSG_SB_EEEEEEEvNS4_8identityESY_S18_vS19_EENS_8epilogue10collective18CollectiveEpilogueINS1B_23Sm100TmaWarpSpecializedILi1ELi1ELi176ELb0ELb0EEEJSH_NS5_IJNSR_ISE_SB_EENSR_ISF_SB_EEEEEaSI_aSI_NS1B_6fusion15FusionCallbacksIS1F_NS1J_17LinearCombinationIaiaiLNS_15FloatRoundStyleE2EEESH_S1I_JEEENS4_5SM1004TMEM4LOAD26SM100_TMEM_LOAD_32dp32b16xESY_NSZ_INS10_ILi0ELi4ELi3EEES13_NSR_INS5_IJS14_NSA_ILi16EEEEEENS5_IJS1U_SB_EEEEEEENS4_39AutoVectorizingCopyWithAssumedAlignmentILi128EEENS4_14SM90_TMA_STOREES1Y_S20_S20_EEEvvEEEEvNT_6ParamsE:
        .type           _ZN7cutlass13device_kernelINS_4gemm6kernel13GemmUniversalIN4cute5tupleIJiiiiEEENS1_10collective13CollectiveMmaINS1_35MainloopSm100TmaUmmaWarpSpecializedILi19ELi2ELi2ENS5_IJNS4_1CILi1EEESB_SB_EEEEENS5_IJNSA_ILi128EEENSA_ILi176EEENSA_ILi32EEEEEEaNS5_IJlSB_lEEEaSI_NS4_8TiledMMAINS4_8MMA_AtomIJNS4_15SM100_MMA_S8_SSIaaiLi128ELi176ELNS4_4UMMA5MajorE0ELSN_0ELNSM_8SaturateE0EEEEEENS4_6LayoutISC_NS5_IJNSA_ILi0EEESS_SS_EEEEENS5_IJNS4_10UnderscoreESV_SV_EEEEENS4_13SM90_TMA_LOADENS4_14ComposedLayoutINS4_7SwizzleILi1ELi4ELi3EEENS4_18smem_ptr_flag_bitsILi8EEENSR_INS5_IJNSA_ILi8EEESG_EEENS5_IJSG_SB_EEEEEEEvNS4_8identityESY_S18_vS19_EENS_8epilogue10collective18CollectiveEpilogueINS1B_23Sm100TmaWarpSpecializedILi1ELi1ELi176ELb0ELb0EEEJSH_NS5_IJNSR_ISE_SB_EENSR_ISF_SB_EEEEEaSI_aSI_NS1B_6fusion15FusionCallbacksIS1F_NS1J_17LinearCombinationIaiaiLNS_15FloatRoundStyleE2EEESH_S1I_JEEENS4_5SM1004TMEM4LOAD26SM100_TMEM_LOAD_32dp32b16xESY_NSZ_INS10_ILi0ELi4ELi3EEES13_NSR_INS5_IJS14_NSA_ILi16EEEEEENS5_IJS1U_SB_EEEEEEENS4_39AutoVectorizingCopyWithAssumedAlignmentILi128EEENS4_14SM90_TMA_STOREES1Y_S20_S20_EEEvvEEEEvNT_6ParamsE,@function
        .size           _ZN7cutlass13device_kernelINS_4gemm6kernel13GemmUniversalIN4cute5tupleIJiiiiEEENS1_10collective13CollectiveMmaINS1_35MainloopSm100TmaUmmaWarpSpecializedILi19ELi2ELi2ENS5_IJNS4_1CILi1EEESB_SB_EEEEENS5_IJNSA_ILi128EEENSA_ILi176EEENSA_ILi32EEEEEEaNS5_IJlSB_lEEEaSI_NS4_8TiledMMAINS4_8MMA_AtomIJNS4_15SM100_MMA_S8_SSIaaiLi128ELi176ELNS4_4UMMA5MajorE0ELSN_0ELNSM_8SaturateE0EEEEEENS4_6LayoutISC_NS5_IJNSA_ILi0EEESS_SS_EEEEENS5_IJNS4_10UnderscoreESV_SV_EEEEENS4_13SM90_TMA_LOADENS4_14ComposedLayoutINS4_7SwizzleILi1ELi4ELi3EEENS4_18smem_ptr_flag_bitsILi8EEENSR_INS5_IJNSA_ILi8EEESG_EEENS5_IJSG_SB_EEEEEEEvNS4_8identityESY_S18_vS19_EENS_8epilogue10collective18CollectiveEpilogueINS1B_23Sm100TmaWarpSpecializedILi1ELi1ELi176ELb0ELb0EEEJSH_NS5_IJNSR_ISE_SB_EENSR_ISF_SB_EEEEEaSI_aSI_NS1B_6fusion15FusionCallbacksIS1F_NS1J_17LinearCombinationIaiaiLNS_15FloatRoundStyleE2EEESH_S1I_JEEENS4_5SM1004TMEM4LOAD26SM100_TMEM_LOAD_32dp32b16xESY_NSZ_INS10_ILi0ELi4ELi3EEES13_NSR_INS5_IJS14_NSA_ILi16EEEEEENS5_IJS1U_SB_EEEEEEENS4_39AutoVectorizingCopyWithAssumedAlignmentILi128EEENS4_14SM90_TMA_STOREES1Y_S20_S20_EEEvvEEEEvNT_6ParamsE,(.L_x_176 - _ZN7cutlass13device_kernelINS_4gemm6kernel13GemmUniversalIN4cute5tupleIJiiiiEEENS1_10collective13CollectiveMmaINS1_35MainloopSm100TmaUmmaWarpSpecializedILi19ELi2ELi2ENS5_IJNS4_1CILi1EEESB_SB_EEEEENS5_IJNSA_ILi128EEENSA_ILi176EEENSA_ILi32EEEEEEaNS5_IJlSB_lEEEaSI_NS4_8TiledMMAINS4_8MMA_AtomIJNS4_15SM100_MMA_S8_SSIaaiLi128ELi176ELNS4_4UMMA5MajorE0ELSN_0ELNSM_8SaturateE0EEEEEENS4_6LayoutISC_NS5_IJNSA_ILi0EEESS_SS_EEEEENS5_IJNS4_10UnderscoreESV_SV_EEEEENS4_13SM90_TMA_LOADENS4_14ComposedLayoutINS4_7SwizzleILi1ELi4ELi3EEENS4_18smem_ptr_flag_bitsILi8EEENSR_INS5_IJNSA_ILi8EEESG_EEENS5_IJSG_SB_EEEEEEEvNS4_8identityESY_S18_vS19_EENS_8epilogue10collective18CollectiveEpilogueINS1B_23Sm100TmaWarpSpecializedILi1ELi1ELi176ELb0ELb0EEEJSH_NS5_IJNSR_ISE_SB_EENSR_ISF_SB_EEEEEaSI_aSI_NS1B_6fusion15FusionCallbacksIS1F_NS1J_17LinearCombinationIaiaiLNS_15FloatRoundStyleE2EEESH_S1I_JEEENS4_5SM1004TMEM4LOAD26SM100_TMEM_LOAD_32dp32b16xESY_NSZ_INS10_ILi0ELi4ELi3EEES13_NSR_INS5_IJS14_NSA_ILi16EEEEEENS5_IJS1U_SB_EEEEEEENS4_39AutoVectorizingCopyWithAssumedAlignmentILi128EEENS4_14SM90_TMA_STOREES1Y_S20_S20_EEEvvEEEEvNT_6ParamsE)
        .other          _ZN7cutlass13device_kernelINS_4gemm6kernel13GemmUniversalIN4cute5tupleIJiiiiEEENS1_10collective13CollectiveMmaINS1_35MainloopSm100TmaUmmaWarpSpecializedILi19ELi2ELi2ENS5_IJNS4_1CILi1EEESB_SB_EEEEENS5_IJNSA_ILi128EEENSA_ILi176EEENSA_ILi32EEEEEEaNS5_IJlSB_lEEEaSI_NS4_8TiledMMAINS4_8MMA_AtomIJNS4_15SM100_MMA_S8_SSIaaiLi128ELi176ELNS4_4UMMA5MajorE0ELSN_0ELNSM_8SaturateE0EEEEEENS4_6LayoutISC_NS5_IJNSA_ILi0EEESS_SS_EEEEENS5_IJNS4_10UnderscoreESV_SV_EEEEENS4_13SM90_TMA_LOADENS4_14ComposedLayoutINS4_7SwizzleILi1ELi4ELi3EEENS4_18smem_ptr_flag_bitsILi8EEENSR_INS5_IJNSA_ILi8EEESG_EEENS5_IJSG_SB_EEEEEEEvNS4_8identityESY_S18_vS19_EENS_8epilogue10collective18CollectiveEpilogueINS1B_23Sm100TmaWarpSpecializedILi1ELi1ELi176ELb0ELb0EEEJSH_NS5_IJNSR_ISE_SB_EENSR_ISF_SB_EEEEEaSI_aSI_NS1B_6fusion15FusionCallbacksIS1F_NS1J_17LinearCombinationIaiaiLNS_15FloatRoundStyleE2EEESH_S1I_JEEENS4_5SM1004TMEM4LOAD26SM100_TMEM_LOAD_32dp32b16xESY_NSZ_INS10_ILi0ELi4ELi3EEES13_NSR_INS5_IJS14_NSA_ILi16EEEEEENS5_IJS1U_SB_EEEEEEENS4_39AutoVectorizingCopyWithAssumedAlignmentILi128EEENS4_14SM90_TMA_STOREES1Y_S20_S20_EEEvvEEEEvNT_6ParamsE,@"STO_CUDA_ENTRY STV_DEFAULT"
_ZN7cutlass13device_kernelINS_4gemm6kernel13GemmUniversalIN4cute5tupleIJiiiiEEENS1_10collective13CollectiveMmaINS1_35MainloopSm100TmaUmmaWarpSpecializedILi19ELi2ELi2ENS5_IJNS4_1CILi1EEESB_SB_EEEEENS5_IJNSA_ILi128EEENSA_ILi176EEENSA_ILi32EEEEEEaNS5_IJlSB_lEEEaSI_NS4_8TiledMMAINS4_8MMA_AtomIJNS4_15SM100_MMA_S8_SSIaaiLi128ELi176ELNS4_4UMMA5MajorE0ELSN_0ELNSM_8SaturateE0EEEEEENS4_6LayoutISC_NS5_IJNSA_ILi0EEESS_SS_EEEEENS5_IJNS4_10UnderscoreESV_SV_EEEEENS4_13SM90_TMA_LOADENS4_14ComposedLayoutINS4_7SwizzleILi1ELi4ELi3EEENS4_18smem_ptr_flag_bitsILi8EEENSR_INS5_IJNSA_ILi8EEESG_EEENS5_IJSG_SB_EEEEEEEvNS4_8identityESY_S18_vS19_EENS_8epilogue10collective18CollectiveEpilogueINS1B_23Sm100TmaWarpSpecializedILi1ELi1ELi176ELb0ELb0EEEJSH_NS5_IJNSR_ISE_SB_EENSR_ISF_SB_EEEEEaSI_aSI_NS1B_6fusion15FusionCallbacksIS1F_NS1J_17LinearCombinationIaiaiLNS_15FloatRoundStyleE2EEESH_S1I_JEEENS4_5SM1004TMEM4LOAD26SM100_TMEM_LOAD_32dp32b16xESY_NSZ_INS10_ILi0ELi4ELi3EEES13_NSR_INS5_IJS14_NSA_ILi16EEEEEENS5_IJS1U_SB_EEEEEEENS4_39AutoVectorizingCopyWithAssumedAlignmentILi128EEENS4_14SM90_TMA_STOREES1Y_S20_S20_EEEvvEEEEvNT_6ParamsE:
[----:B------:R-:W1:Y:S01]  /*0000*/  LDC R1, c[0x0][0x37c] ;  /* 0x0000df00ff017b82 */ /* 0x000e620000000800 */
[----:B------:R-:W2:Y:S01]  /*0010*/  S2R R2, SR_TID.X ;  /* 0x0000000000027919 */ /* 0x000ea20000002100 */
[----:B------:R-:W3:Y:S01]  /*0020*/  LDCU.64 UR4, c[0x0][0x890] ;  /* 0x00011200ff0477ac */ /* 0x000ee20008000a00 */
[----:B-1----:R-:W-:Y:S01]  /*0030*/  VIADD R1, R1, 0xffffffe0 ;  /* 0xffffffe001017836 */ /* 0x002fe20000000000 */
[----:B------:R-:W-:Y:S01]  /*0040*/  ELECT P3, URZ, PT ;  /* 0x0000000000ff782f */ /* 0x000fe20003860000 */
[----:B------:R-:W1:Y:S01]  /*0050*/  LDCU.64 UR60, c[0x0][0x358] ;  /* 0x00006b00ff3c77ac */ /* 0x000e620008000a00 */
[----:B---3--:R-:W-:-:S04]  /*0060*/  UISETP.NE.U32.AND UP0, UPT, UR4, URZ, UPT ;  /* 0x000000ff0400728c */ /* 0x008fc8000bf05070 */
[----:B------:R-:W-:Y:S01]  /*0070*/  UISETP.NE.AND.EX UP0, UPT, UR5, URZ, UPT, UP0 ;  /* 0x000000ff0500728c */ /* 0x000fe2000bf05300 */
[----:B--2---:R-:W-:-:S05]  /*0080*/  SHF.R.U32.HI R3, RZ, 0x5, R2 ;  /* 0x00000005ff037819 */ /* 0x004fca0000011602 */
[----:B------:R-:W2:Y:S02]  /*0090*/  SHFL.IDX PT, R0, R3, RZ, 0x1f ;  /* 0x00001fff03007589 */ /* 0x000ea400000e0000 */
[----:B--2---:R-:W-:Y:S02]  /*00a0*/  R2UR UR12, R0 ;  /* 0x00000000000c72ca */ /* 0x004fe400000e0000 */
[----:B------:R-:W-:-:S05]  /*00b0*/  PRMT R0, RZ, 0x7610, R0 ;  /* 0x00007610ff007816 */ /* 0x000fca0000000000 */
[----:B------:R2:W-:Y:S01]  /*00c0*/  STL.S16 [R1], R0 ;  /* 0x0000000001007387 */ /* 0x0005e20000100600 */
[----:B-1----:R-:W-:Y:S07]  /*00d0*/  BRA.U UP0, `(.L_x_0) ;  /* 0x0000000100347547 */ /* 0x002fee000b800000 */
[----:B------:R-:W1:Y:S02]  /*00e0*/  LDCU.64 UR6, c[0x0][0x888] ;  /* 0x00011100ff0677ac */ /* 0x000e640008000a00 */
[----:B-1----:R-:W-:-:S04]  /*00f0*/  UISETP.NE.U32.AND UP0, UPT, UR6, URZ, UPT ;  /* 0x000000ff0600728c */ /* 0x002fc8000bf05070 */
[----:B------:R-:W-:-:S09]  /*0100*/  UISETP.NE.AND.EX UP0, UPT, UR7, URZ, UPT, UP0 ;  /* 0x000000ff0700728c */ /* 0x000fd2000bf05300 */
[----:B------:R-:W-:Y:S05]  /*0110*/  BRA.U !UP0, `(.L_x_1) ;  /* 0x0000000108187547 */ /* 0x000fea000b800000 */
[----:B------:R-:W2:Y:S02]  /*0120*/  LDC.64 R4, c[0x0][0x888] ;  /* 0x00022200ff047b82 */ /* 0x000ea40000000a00 */
[----:B--2---:R-:W2:Y:S02]  /*0130*/  LDG.E R0, desc[UR60][R4.64] ;  /* 0x0000003c04007981 */ /* 0x004ea4000c1e1900 */
[----:B--2---:R-:W-:Y:S01]  /*0140*/  R2UR UR45, R0 ;  /* 0x00000000002d72ca */ /* 0x004fe200000e0000 */
[----:B------:R-:W-:-:S05]  /*0150*/  HFMA2 R0, -RZ, RZ, 0, 5.9604644775390625e-08 ;  /* 0x00000001ff007431 */ /* 0x000fca00000001ff */
[----:B------:R1:W-:Y:S01]  /*0160*/  STL.S16 [R1], R0 ;  /* 0x0000000001007387 */ /* 0x0003e20000100600 */
[----:B------:R-:W-:Y:S07]  /*0170*/  BRA `(.L_x_0) ;  /* 0x00000000000c7947 */ /* 0x000fee0003800000 */
.L_x_1:
[----:B--2---:R-:W-:Y:S01]  /*0180*/  HFMA2 R0, -RZ, RZ, 0, 5.9604644775390625e-08 ;  /* 0x00000001ff007431 */ /* 0x004fe200000001ff */
[----:B------:R-:W3:Y:S04]  /*0190*/  LDCU UR45, c[0x0][0x880] ;  /* 0x00011000ff2d77ac */ /* 0x000ee80008000800 */
[----:B------:R4:W-:Y:S02]  /*01a0*/  STL.S16 [R1], R0 ;  /* 0x0000000001007387 */ /* 0x0009e40000100600 */
.L_x_0:
[----:B------:R-:W5:Y:S02]  /*01b0*/  LDCU.64 UR6, c[0x0][0x8b0] ;  /* 0x00011600ff0677ac */ /* 0x000f640008000a00 */
[----:B-----5:R-:W-:-:S04]  /*01c0*/  UISETP.NE.U32.AND UP0, UPT, UR6, URZ, UPT ;  /* 0x000000ff0600728c */ /* 0x020fc8000bf05070 */
[----:B------:R-:W-:-:S09]  /*01d0*/  UISETP.NE.AND.EX UP0, UPT, UR7, URZ, UPT, UP0 ;  /* 0x000000ff0700728c */ /* 0x000fd2000bf05300 */
[----:B------:R-:W-:Y:S05]  /*01e0*/  BRA.U UP0, `(.L_x_2) ;  /* 0x0000000100247547 */ /* 0x000fea000b800000 */
[----:B------:R-:W5:Y:S02]  /*01f0*/  LDCU.64 UR6, c[0x0][0x8a8] ;  /* 0x00011500ff0677ac */ /* 0x000f640008000a00 */
[----:B-----5:R-:W-:-:S04]  /*0200*/  UISETP.NE.U32.AND UP0, UPT, UR6, URZ, UPT ;  /* 0x000000ff0600728c */ /* 0x020fc8000bf05070 */
[----:B------:R-:W-:-:S09]  /*0210*/  UISETP.NE.AND.EX UP0, UPT, UR7, URZ, UPT, UP0 ;  /* 0x000000ff0700728c */ /* 0x000fd2000bf05300 */
[----:B------:R-:W-:Y:S05]  /*0220*/  BRA.U !UP0, `(.L_x_3) ;  /* 0x0000000108107547 */ /* 0x000fea000b800000 */
[----:B------:R-:W1:Y:S02]  /*0230*/  LDC.64 R4, c[0x0][0x8a8] ;  /* 0x00022a00ff047b82 */ /* 0x000e640000000a00 */
[----:B-12-4-:R-:W2:Y:S02]  /*0240*/  LDG.E R0, desc[UR60][R4.64] ;  /* 0x0000003c04007981 */ /* 0x016ea4000c1e1900 */
[----:B--2---:R-:W-:Y:S01]  /*0250*/  R2UR UR37, R0 ;  /* 0x00000000002572ca */ /* 0x004fe200000e0000 */
[----:B------:R-:W-:Y:S05]  /*0260*/  BRA `(.L_x_2) ;  /* 0x0000000000047947 */ /* 0x000fea0003800000 */
.L_x_3:
[----:B------:R-:W1:Y:S02]  /*0270*/  LDCU UR37, c[0x0][0x8a0] ;  /* 0x00011400ff2577ac */ /* 0x000e640008000800 */
.L_x_2:
[----:B------:R-:W-:Y:S01]  /*0280*/  IMAD.U32 R4, RZ, RZ, UR12 ;  /* 0x0000000cff047e24 */ /* 0x000fe2000f8e00ff */
[----:B------:R-:W-:Y:S04]  /*0290*/  BSSY.RECONVERGENT B0, `(.L_x_4) ;  /* 0x000000c000007945 */ /* 0x000fe80003800200 */
[C---:B------:R-:W-:Y:S02]  /*02a0*/  ISETP.NE.OR P1, PT, R4.reuse, 0x1, !P3 ;  /* 0x000000010400780c */ /* 0x040fe40005f25670 */
[----:B------:R-:W-:-:S11]  /*02b0*/  ISETP.NE.OR P0, PT, R4, 0x3, !P3 ;  /* 0x000000030400780c */ /* 0x000fd60005f05670 */
[----:B------:R-:W-:Y:S05]  /*02c0*/  @P1 BRA `(.L_x_5) ;  /* 0x0000000000201947 */ /* 0x000fea0003800000 */
[----:B------:R-:W5:Y:S02]  /*02d0*/  LDCU.64 UR6, c[0x0][0x348] ;  /* 0x00006900ff0677ac */ /* 0x000f640008000a00 */
[----:B-----5:R-:W-:Y:S02]  /*02e0*/  UIADD3 UR8, UP1, UPT, UR6, 0x80, URZ ;  /* 0x0000008006087890 */ /* 0x020fe4000ff3e0ff */
[----:B------:R-:W-:Y:S02]  /*02f0*/  UIADD3 UR6, UP0, UPT, UR6, 0x180, URZ ;  /* 0x0000018006067890 */ /* 0x000fe4000ff1e0ff */
[----:B------:R-:W-:Y:S02]  /*0300*/  UIADD3.X UR9, UPT, UPT, URZ, UR7, URZ, UP1, !UPT ;  /* 0x00000007ff097290 */ /* 0x000fe40008ffe4ff */
[----:B------:R-:W-:-:S07]  /*0310*/  UIADD3.X UR7, UPT, UPT, URZ, UR7, URZ, UP0, !UPT ;  /* 0x00000007ff077290 */ /* 0x000fce00087fe4ff */
[----:B------:R1:W-:Y:S02]  /*0320*/  UTMACCTL.PF [UR8] ;  /* 0x00000000080079b9 */ /* 0x0003e40008040000 */
[----:B------:R1:W-:Y:S02]  /*0330*/  UTMACCTL.PF [UR6] ;  /* 0x00000000060079b9 */ /* 0x0003e40008040000 */
[----:B-1----:R-:W-:Y:S01]  /*0340*/  NOP ;  /* 0x0000000000007918 */ /* 0x002fe20000000000 */
.L_x_5:
[----:B-1-3--:R-:W-:Y:S05]  /*0350*/  BSYNC.RECONVERGENT B0 ;  /* 0x0000000000007941 */ /* 0x00afea0003800200 */
.L_x_4:
[----:B------:R-:W-:Y:S04]  /*0360*/  BSSY.RECONVERGENT B0, `(.L_x_6) ;  /* 0x000000a000007945 */ /* 0x000fe80003800200 */
[----:B------:R-:W-:Y:S05]  /*0370*/  @P0 BRA `(.L_x_7) ;  /* 0x0000000000200947 */ /* 0x000fea0003800000 */
[----:B------:R-:W1:Y:S02]  /*0380*/  LDCU.64 UR6, c[0x0][0x348] ;  /* 0x00006900ff0677ac */ /* 0x000e640008000a00 */
[----:B-1----:R-:W-:Y:S02]  /*0390*/  UIADD3 UR8, UP1, UPT, UR6, 0x580, URZ ;  /* 0x0000058006087890 */ /* 0x002fe4000ff3e0ff */
[----:B------:R-:W-:Y:S02]  /*03a0*/  UIADD3 UR6, UP0, UPT, UR6, 0x680, URZ ;  /* 0x0000068006067890 */ /* 0x000fe4000ff1e0ff */
[----:B------:R-:W-:Y:S02]  /*03b0*/  UIADD3.X UR9, UPT, UPT, URZ, UR7, URZ, UP1, !UPT ;  /* 0x00000007ff097290 */ /* 0x000fe40008ffe4ff */
[----:B------:R-:W-:-:S07]  /*03c0*/  UIADD3.X UR7, UPT, UPT, URZ, UR7, URZ, UP0, !UPT ;  /* 0x00000007ff077290 */ /* 0x000fce00087fe4ff */
[----:B------:R1:W-:Y:S02]  /*03d0*/  UTMACCTL.PF [UR8] ;  /* 0x00000000080079b9 */ /* 0x0003e40008040000 */
[----:B------:R1:W-:Y:S02]  /*03e0*/  UTMACCTL.PF [UR6] ;  /* 0x00000000060079b9 */ /* 0x0003e40008040000 */
[----:B-1----:R-:W-:Y:S01]  /*03f0*/  NOP ;  /* 0x0000000000007918 */ /* 0x002fe20000000000 */
.L_x_7:
[----:B------:R-:W-:Y:S05]  /*0400*/  BSYNC.RECONVERGENT B0 ;  /* 0x0000000000007941 */ /* 0x000fea0003800200 */
.L_x_6:
[----:B------:R-:W1:Y:S01]  /*0410*/  LDCU.64 UR6, c[0x0][0x888] ;  /* 0x00011100ff0677ac */ /* 0x000e620008000a00 */
[----:B------:R-:W-:Y:S02]  /*0420*/  UISETP.EQ.U32.AND UP1, UPT, UR4, URZ, UPT ;  /* 0x000000ff0400728c */ /* 0x000fe4000bf22070 */
[----:B------:R-:W-:Y:S02]  /*0430*/  UPLOP3.LUT UP3, UPT, UPT, UPT, UPT, 0x80, 0x8 ;  /* 0x000000000008789c */ /* 0x000fe40003f6f070 */
[----:B-1----:R-:W-:-:S04]  /*0440*/  UISETP.NE.U32.AND UP0, UPT, UR6, URZ, UPT ;  /* 0x000000ff0600728c */ /* 0x002fc8000bf05070 */
[----:B------:R-:W-:-:S04]  /*0450*/  UISETP.NE.AND.EX UP2, UPT, UR7, URZ, UPT, UP0 ;  /* 0x000000ff0700728c */ /* 0x000fc8000bf45300 */
[----:B------:R-:W-:-:S04]  /*0460*/  UISETP.EQ.OR.EX UP4, UPT, UR5, URZ, !UP2, UP1 ;  /* 0x000000ff0500728c */ /* 0x000fc8000d782710 */
[----:B------:R-:W-:-:S06]  /*0470*/  UP2UR UR6, UPR, URZ, 0x10 ;  /* 0x00000010ff067883 */ /* 0x000fcc0008000000 */
[----:B--2-4-:R-:W-:-:S05]  /*0480*/  MOV R0, UR6 ;  /* 0x0000000600007c02 */ /* 0x014fca0008000f00 */
[----:B------:R1:W-:Y:S01]  /*0490*/  STL [R1+0x4], R0 ;  /* 0x0000040001007387 */ /* 0x0003e20000100800 */
[----:B------:R-:W-:Y:S05]  /*04a0*/  BRA.U !UP4, `(.L_x_8) ;  /* 0x000000010c1c7547 */ /* 0x000fea000b800000 */
[----:B------:R-:W-:Y:S02]  /*04b0*/  UISETP.NE.U32.AND UP1, UPT, UR4, URZ, UPT ;  /* 0x000000ff0400728c */ /* 0x000fe4000bf25070 */
[----:B------:R-:W-:Y:S02]  /*04c0*/  UISETP.NE.AND UP0, UPT, UR45, URZ, UPT ;  /* 0x000000ff2d00728c */ /* 0x000fe4000bf05270 */
[----:B------:R-:W-:Y:S02]  /*04d0*/  UISETP.NE.AND.EX UP1, UPT, UR5, URZ, UPT, UP1 ;  /* 0x000000ff0500728c */ /* 0x000fe4000bf25310 */
[----:B------:R-:W-:-:S09]  /*04e0*/  USEL UR4, URZ, 0xffffffff, UP2 ;  /* 0xffffffffff047887 */ /* 0x000fd20009000000 */
[----:B------:R-:W-:-:S04]  /*04f0*/  @!UP1 USEL UR4, URZ, 0xffffffff, UP0 ;  /* 0xffffffffff049887 */ /* 0x000fc80008000000 */
[----:B------:R-:W-:-:S04]  /*0500*/  ULOP3.LUT UR4, UR4, 0x1, URZ, 0xc0, !UPT ;  /* 0x0000000104047892 */ /* 0x000fc8000f8ec0ff */
[----:B------:R-:W-:-:S11]  /*0510*/  UISETP.NE.U32.AND UP3, UPT, UR4, 0x1, UPT ;  /* 0x000000010400788c */ /* 0x000fd6000bf65070 */
.L_x_8:
[----:B-1----:R-:W1:Y:S01]  /*0520*/  SHFL.IDX PT, R0, R3, RZ, 0x1f ;  /* 0x00001fff03007589 */ /* 0x002e6200000e0000 */
[----:B------:R-:W-:-:S04]  /*0530*/  UISETP.NE.AND UP0, UPT, UR12, 0x2, UPT ;  /* 0x000000020c00788c */ /* 0x000fc8000bf05270 */
[----:B------:R-:W-:Y:S01]  /*0540*/  USEL UR29, URZ, 0x1, UP0 ;  /* 0x00000001ff1d7887 */ /* 0x000fe20008000000 */
[----:B-1----:R-:W-:-:S13]  /*0550*/  ISETP.NE.AND P0, PT, R0, RZ, PT ;  /* 0x000000ff0000720c */ /* 0x002fda0003f05270 */
[----:B------:R-:W-:Y:S05]  /*0560*/  @P0 BRA `(.L_x_9) ;  /* 0x0000000000cc0947 */ /* 0x000fea0003800000 */
[----:B------:R-:W-:Y:S01]  /*0570*/  ELECT P0, URZ, PT ;  /* 0x0000000000ff782f */ /* 0x000fe20003800000 */
[----:B------:R-:W-:-:S12]  /*0580*/  BSSY.RECONVERGENT B0, `(.L_x_9) ;  /* 0x0000031000007945 */ /* 0x000fd80003800200 */
[----:B------:R-:W-:Y:S05]  /*0590*/  @!P0 BRA `(.L_x_10) ;  /* 0x0000000000bc8947 */ /* 0x000fea0003800000 */
[----:B------:R-:W1:Y:S01]  /*05a0*/  S2UR UR5, SR_CgaCtaId ;  /* 0x00000000000579c3 */ /* 0x000e620000008800 */
[----:B------:R-:W-:Y:S01]  /*05b0*/  UMOV UR6, 0x400 ;  /* 0x0000040000067882 */ /* 0x000fe20000000000 */
[----:B------:R-:W-:Y:S01]  /*05c0*/  UMOV UR4, 0x1 ;  /* 0x0000000100047882 */ /* 0x000fe20000000000 */
[----:B-1----:R-:W-:Y:S02]  /*05d0*/  ULEA UR5, UR5, UR6, 0x18 ;  /* 0x0000000605057291 */ /* 0x002fe4000f8ec0ff */
[----:B------:R-:W-:-:S04]  /*05e0*/  UIADD3 UR6, UPT, UPT, -UR4, 0x100000, URZ ;  /* 0x0010000004067890 */ /* 0x000fc8000fffe1ff */
[----:B------:R-:W-:Y:S02]  /*05f0*/  USHF.L.U32 UR7, UR6, 0xb, URZ ;  /* 0x0000000b06077899 */ /* 0x000fe400080006ff */
[----:B------:R-:W-:Y:S01]  /*0600*/  USHF.L.U32 UR6, UR6, 0x1, URZ ;  /* 0x0000000106067899 */ /* 0x000fe200080006ff */
[----:B------:R-:W1:Y:S11]  /*0610*/  FENCE.VIEW.ASYNC.S ;  /* 0x00000000000073c6 */ /* 0x000e760000000000 */
[----:B-1----:R1:W2:Y:S01]  /*0620*/  SYNCS.EXCH.64 URZ, [UR5], UR6 ;  /* 0x0000000605ff75b2 */ /* 0x0022a20008000100 */
[----:B------:R1:W3:Y:S01]  /*0630*/  SYNCS.EXCH.64 URZ, [UR5+0x98], UR6 ;  /* 0x0000980605ff75b2 */ /* 0x0002e20008000100 */
[----:B------:R1:W4:Y:S01]  /*0640*/  SYNCS.EXCH.64 URZ, [UR5+0x8], UR6 ;  /* 0x0000080605ff75b2 */ /* 0x0003220008000100 */
[----:B------:R1:W1:Y:S01]  /*0650*/  SYNCS.EXCH.64 URZ, [UR5+0xa0], UR6 ;  /* 0x0000a00605ff75b2 */ /* 0x0002620008000100 */
        /* <DEDUP_REMOVED lines=34> */
[----:B--234-:R-:W-:Y:S01]  /*0880*/  NOP ;  /* 0x0000000000007918 */ /* 0x01cfe20000000000 */
.L_x_10:
[----:B-1----:R-:W-:Y:S05]  /*0890*/  BSYNC.RECONVERGENT B0 ;  /* 0x0000000000007941 */ /* 0x002fea0003800200 */
.L_x_9:
[----:B------:R-:W1:Y:S01]  /*08a0*/  SHFL.IDX PT, R0, R3, RZ, 0x1f ;  /* 0x00001fff03007589 */ /* 0x000e6200000e0000 */
[----:B------:R-:W-:Y:S01]  /*08b0*/  NOP ;  /* 0x0000000000007918 */ /* 0x000fe20000000000 */
[----:B-1----:R-:W-:-:S13]  /*08c0*/  ISETP.NE.AND P0, PT, R0, 0x1, PT ;  /* 0x000000010000780c */ /* 0x002fda0003f05270 */
[----:B------:R-:W-:Y:S05]  /*08d0*/  @P0 BRA `(.L_x_11) ;  /* 0x0000000000400947 */ /* 0x000fea0003800000 */
[----:B------:R-:W1:Y:S01]  /*08e0*/  S2UR UR6, SR_CgaCtaId ;  /* 0x00000000000679c3 */ /* 0x000e620000008800 */
[----:B------:R-:W-:Y:S01]  /*08f0*/  UMOV UR7, 0x400 ;  /* 0x0000040000077882 */ /* 0x000fe20000000000 */
[----:B------:R-:W-:Y:S01]  /*0900*/  UMOV UR5, 0x20 ;  /* 0x0000002000057882 */ /* 0x000fe20000000000 */
[----:B------:R-:W-:Y:S01]  /*0910*/  UMOV UR4, 0x80 ;  /* 0x0000008000047882 */ /* 0x000fe20000000000 */
[----:B------:R-:W-:-:S04]  /*0920*/  UIADD3 UR8, UPT, UPT, -UR5, 0x100000, URZ ;  /* 0x0010000005087890 */ /* 0x000fc8000fffe1ff */
[----:B------:R-:W-:Y:S02]  /*0930*/  USHF.L.U32 UR9, UR8, 0xb, URZ ;  /* 0x0000000b08097899 */ /* 0x000fe400080006ff */
[----:B------:R-:W-:Y:S02]  /*0940*/  USHF.L.U32 UR8, UR8, 0x1, URZ ;  /* 0x0000000108087899 */ /* 0x000fe400080006ff */
[----:B------:R-:W-:-:S04]  /*0950*/  UIADD3 UR4, UPT, UPT, -UR4, 0x100000, URZ ;  /* 0x0010000004047890 */ /* 0x000fc8000fffe1ff */
[----:B------:R-:W-:Y:S02]  /*0960*/  USHF.L.U32 UR5, UR4, 0xb, URZ ;  /* 0x0000000b04057899 */ /* 0x000fe400080006ff */
[----:B------:R-:W-:Y:S01]  /*0970*/  USHF.L.U32 UR4, UR4, 0x1, URZ ;  /* 0x0000000104047899 */ /* 0x000fe200080006ff */
[----:B------:R-:W-:Y:S01]  /*0980*/  ELECT P0, URZ, PT ;  /* 0x0000000000ff782f */ /* 0x000fe20003800000 */
[----:B-1----:R-:W-:Y:S01]  /*0990*/  ULEA UR6, UR6, UR7, 0x18 ;  /* 0x0000000706067291 */ /* 0x002fe2000f8ec0ff */
[----:B------:R-:W1:Y:S11]  /*09a0*/  FENCE.VIEW.ASYNC.S ;  /* 0x00000000000073c6 */ /* 0x000e760000000000 */
[----:B-1----:R1:W2:Y:S01]  /*09b0*/  SYNCS.EXCH.64 URZ, [UR6+0x130], UR8 ;  /* 0x0001300806ff75b2 */ /* 0x0022a20008000100 */
[----:B------:R1:W3:Y:S01]  /*09c0*/  SYNCS.EXCH.64 URZ, [UR6+0x138], UR4 ;  /* 0x0001380406ff75b2 */ /* 0x0002e20008000100 */
[----:B------:R-:W-:Y:S01]  /*09d0*/  NOP ;  /* 0x0000000000007918 */ /* 0x000fe20000000000 */
.L_x_11:
[----:B------:R-:W4:Y:S01]  /*09e0*/  SHFL.IDX PT, R0, R3, RZ, 0x1f ;  /* 0x00001fff03007589 */ /* 0x000f2200000e0000 */
[----:B------:R-:W-:Y:S01]  /*09f0*/  NOP ;  /* 0x0000000000007918 */ /* 0x000fe20000000000 */
[----:B----4-:R-:W-:-:S13]  /*0a00*/  ISETP.NE.AND P0, PT, R0, 0x3, PT ;  /* 0x000000030000780c */ /* 0x010fda0003f05270 */
[----:B------:R-:W-:Y:S05]  /*0a10*/  @P0 BRA `(.L_x_12) ;  /* 0x0000000000300947 */ /* 0x000fea0003800000 */
[----:B-1----:R-:W1:Y:S01]  /*0a20*/  S2UR UR5, SR_CgaCtaId ;  /* 0x00000000000579c3 */ /* 0x002e620000008800 */
[----:B------:R-:W-:Y:S01]  /*0a30*/  UMOV UR6, 0x400 ;  /* 0x0000040000067882 */ /* 0x000fe20000000000 */
[----:B------:R-:W-:Y:S01]  /*0a40*/  UMOV UR4, 0x20 ;  /* 0x0000002000047882 */ /* 0x000fe20000000000 */
[----:B------:R-:W-:Y:S01]  /*0a50*/  ELECT P0, URZ, PT ;  /* 0x0000000000ff782f */ /* 0x000fe20003800000 */
[----:B-1----:R-:W-:Y:S02]  /*0a60*/  ULEA UR5, UR5, UR6, 0x18 ;  /* 0x0000000605057291 */ /* 0x002fe4000f8ec0ff */
[----:B------:R-:W-:-:S04]  /*0a70*/  UIADD3 UR6, UPT, UPT, -UR4, 0x100000, URZ ;  /* 0x0010000004067890 */ /* 0x000fc8000fffe1ff */
[----:B------:R-:W-:Y:S02]  /*0a80*/  USHF.L.U32 UR7, UR6, 0xb, URZ ;  /* 0x0000000b06077899 */ /* 0x000fe400080006ff */
[----:B------:R-:W-:Y:S01]  /*0a90*/  USHF.L.U32 UR6, UR6, 0x1, URZ ;  /* 0x0000000106067899 */ /* 0x000fe200080006ff */
[----:B------:R-:W1:Y:S11]  /*0aa0*/  FENCE.VIEW.ASYNC.S ;  /* 0x00000000000073c6 */ /* 0x000e760000000000 */
[----:B-1----:R4:W1:Y:S01]  /*0ab0*/  SYNCS.EXCH.64 URZ, [UR5+0x140], UR6 ;  /* 0x0001400605ff75b2 */ /* 0x0028620008000100 */
[----:B------:R4:W1:Y:S02]  /*0ac0*/  SYNCS.EXCH.64 URZ, [UR5+0x148], UR6 ;  /* 0x0001480605ff75b2 */ /* 0x0008640008000100 */
[----:B----4-:R-:W-:Y:S01]  /*0ad0*/  NOP ;  /* 0x0000000000007918 */ /* 0x010fe20000000000 */
.L_x_12:
[----:B------:R-:W4:Y:S01]  /*0ae0*/  SHFL.IDX PT, R0, R3, RZ, 0x1f ;  /* 0x00001fff03007589 */ /* 0x000f2200000e0000 */
[----:B------:R-:W-:Y:S01]  /*0af0*/  NOP ;  /* 0x0000000000007918 */ /* 0x000fe20000000000 */
[----:B----4-:R-:W-:-:S13]  /*0b00*/  ISETP.NE.AND P0, PT, R0, 0x4, PT ;  /* 0x000000040000780c */ /* 0x010fda0003f05270 */
[----:B------:R-:W-:Y:S05]  /*0b10*/  @P0 BRA `(.L_x_13) ;  /* 0x00000000004c0947 */ /* 0x000fea0003800000 */
[----:B-1----:R-:W1:Y:S01]  /*0b20*/  S2UR UR5, SR_CgaCtaId ;  /* 0x00000000000579c3 */ /* 0x002e620000008800 */
[----:B------:R-:W-:Y:S01]  /*0b30*/  UMOV UR7, 0x100 ;  /* 0x0000010000077882 */ /* 0x000fe20000000000 */
[----:B------:R-:W-:Y:S01]  /*0b40*/  UMOV UR6, 0x400 ;  /* 0x0000040000067882 */ /* 0x000fe20000000000 */
[----:B------:R-:W-:Y:S01]  /*0b50*/  USEL UR7, UR7, 0xe0, UP3 ;  /* 0x000000e007077887 */ /* 0x000fe20009800000 */
[----:B------:R-:W-:Y:S01]  /*0b60*/  UMOV UR4, 0x1 ;  /* 0x0000000100047882 */ /* 0x000fe20000000000 */
[----:B------:R-:W-:Y:S01]  /*0b70*/  ELECT P0, URZ, PT ;  /* 0x0000000000ff782f */ /* 0x000fe20003800000 */
[----:B------:R-:W-:-:S04]  /*0b80*/  UIADD3 UR8, UPT, UPT, -UR4, 0x100000, URZ ;  /* 0x0010000004087890 */ /* 0x000fc8000fffe1ff */
[----:B------:R-:W-:Y:S02]  /*0b90*/  USHF.L.U32 UR9, UR8, 0xb, URZ ;  /* 0x0000000b08097899 */ /* 0x000fe400080006ff */
[----:B------:R-:W-:Y:S02]  /*0ba0*/  USHF.L.U32 UR8, UR8, 0x1, URZ ;  /* 0x0000000108087899 */ /* 0x000fe400080006ff */
[----:B-1----:R-:W-:Y:S02]  /*0bb0*/  ULEA UR5, UR5, UR6, 0x18 ;  /* 0x0000000605057291 */ /* 0x002fe4000f8ec0ff */
[----:B------:R-:W-:-:S04]  /*0bc0*/  UIADD3 UR6, UPT, UPT, -UR7, 0x100000, URZ ;  /* 0x0010000007067890 */ /* 0x000fc8000fffe1ff */
[----:B------:R-:W-:Y:S02]  /*0bd0*/  USHF.L.U32 UR7, UR6, 0xb, URZ ;  /* 0x0000000b06077899 */ /* 0x000fe400080006ff */
[----:B------:R-:W-:Y:S01]  /*0be0*/  USHF.L.U32 UR6, UR6, 0x1, URZ ;  /* 0x0000000106067899 */ /* 0x000fe200080006ff */
[----:B------:R-:W1:Y:S03]  /*0bf0*/  FENCE.VIEW.ASYNC.S ;  /* 0x00000000000073c6 */ /* 0x000e660000000000 */
[----:B-1----:R4:W1:Y:S08]  /*0c00*/  SYNCS.EXCH.64 URZ, [UR5+0x150], UR8 ;  /* 0x0001500805ff75b2 */ /* 0x0028700008000100 */
[----:B------:R4:W1:Y:S01]  /*0c10*/  SYNCS.EXCH.64 URZ, [UR5+0x160], UR6 ;  /* 0x0001600605ff75b2 */ /* 0x0008620008000100 */
[----:B------:R4:W1:Y:S01]  /*0c20*/  SYNCS.EXCH.64 URZ, [UR5+0x158], UR8 ;  /* 0x0001580805ff75b2 */ /* 0x0008620008000100 */
[----:B------:R4:W1:Y:S02]  /*0c30*/  SYNCS.EXCH.64 URZ, [UR5+0x168], UR6 ;  /* 0x0001680605ff75b2 */ /* 0x0008640008000100 */
[----:B----4-:R-:W-:Y:S01]  /*0c40*/  NOP ;  /* 0x0000000000007918 */ /* 0x010fe20000000000 */
.L_x_13:
[----:B------:R-:W4:Y:S01]  /*0c50*/  SHFL.IDX PT, R0, R3, RZ, 0x1f ;  /* 0x00001fff03007589 */ /* 0x000f2200000e0000 */
[----:B------:R-:W-:Y:S01]  /*0c60*/  NOP ;  /* 0x0000000000007918 */ /* 0x000fe20000000000 */
[----:B----4-:R-:W-:-:S13]  /*0c70*/  ISETP.NE.AND P0, PT, R0, 0x5, PT ;  /* 0x000000050000780c */ /* 0x010fda0003f05270 */
[----:B------:R-:W-:Y:S05]  /*0c80*/  @P0 BRA `(.L_x_14) ;  /* 0x0000000000480947 */ /* 0x000fea0003800000 */
[----:B-1----:R-:W1:Y:S01]  /*0c90*/  S2UR UR6, SR_CgaCtaId ;  /* 0x00000000000679c3 */ /* 0x002e620000008800 */
        /* <DEDUP_REMOVED lines=12> */
[----:B-1----:R4:W1:Y:S01]  /*0d60*/  SYNCS.EXCH.64 URZ, [UR6+0x170], UR8 ;  /* 0x0001700806ff75b2 */ /* 0x0028620008000100 */
[----:B------:R4:W1:Y:S01]  /*0d70*/  SYNCS.EXCH.64 URZ, [UR6+0x180], UR4 ;  /* 0x0001800406ff75b2 */ /* 0x0008620008000100 */
[----:B------:R4:W1:Y:S01]  /*0d80*/  SYNCS.EXCH.64 URZ, [UR6+0x178], UR8 ;  /* 0x0001780806ff75b2 */ /* 0x0008620008000100 */
[----:B------:R4:W1:Y:S02]  /*0d90*/  SYNCS.EXCH.64 URZ, [UR6+0x188], UR4 ;  /* 0x0001880406ff75b2 */ /* 0x0008640008000100 */
[----:B----4-:R-:W-:Y:S01]  /*0da0*/  NOP ;  /* 0x0000000000007918 */ /* 0x010fe20000000000 */
.L_x_14:
[----:B------:R-:W4:Y:S01]  /*0db0*/  SHFL.IDX PT, R3, R3, RZ, 0x1f ;  /* 0x00001fff03037589 */ /* 0x000f2200000e0000 */
[----:B------:R-:W1:Y:S01]  /*0dc0*/  S2UR UR63, SR_CTAID.X ;  /* 0x00000000003f79c3 */ /* 0x000e620000002500 */
[----:B------:R-:W-:-:S07]  /*0dd0*/  NOP ;  /* 0x0000000000007918 */ /* 0x000fce0000000000 */
[----:B------:R-:W1:Y:S01]  /*0de0*/  S2UR UR62, SR_CTAID.Y ;  /* 0x00000000003e79c3 */ /* 0x000e620000002600 */
[----:B----4-:R-:W-:-:S13]  /*0df0*/  ISETP.NE.AND P0, PT, R3, 0x3, PT ;  /* 0x000000030300780c */ /* 0x010fda0003f05270 */
[----:B-1----:R-:W-:Y:S05]  /*0e00*/  @P0 BRA `(.L_x_15) ;  /* 0x0000000000380947 */ /* 0x002fea0003800000 */
[----:B------:R-:W1:Y:S01]  /*0e10*/  S2UR UR5, SR_CgaCtaId ;  /* 0x00000000000579c3 */ /* 0x000e620000008800 */
        /* <DEDUP_REMOVED lines=8> */
[----:B-1----:R1:W4:Y:S01]  /*0ea0*/  SYNCS.EXCH.64 URZ, [UR5+0x190], UR6 ;  /* 0x0001900605ff75b2 */ /* 0x0023220008000100 */
[----:B------:R1:W1:Y:S01]  /*0eb0*/  SYNCS.EXCH.64 URZ, [UR5+0x1a0], UR6 ;  /* 0x0001a00605ff75b2 */ /* 0x0002620008000100 */
[----:B------:R1:W1:Y:S01]  /*0ec0*/  SYNCS.EXCH.64 URZ, [UR5+0x198], UR6 ;  /* 0x0001980605ff75b2 */ /* 0x0002620008000100 */
[----:B------:R1:W1:Y:S01]  /*0ed0*/  SYNCS.EXCH.64 URZ, [UR5+0x1a8], UR6 ;  /* 0x0001a80605ff75b2 */ /* 0x0002620008000100 */
[----:B------:R-:W-:Y:S01]  /*0ee0*/  NOP ;  /* 0x0000000000007918 */ /* 0x000fe20000000000 */
.L_x_15:
[----:B------:R-:W-:-:S05]  /*0ef0*/  CS2R.32 R3, SR_CgaSize ;  /* 0x0000000000037805 */ /* 0x000fca0000008a00 */
[----:B------:R-:W-:-:S05]  /*0f00*/  IMAD R3, R3, -0xa0, RZ ;  /* 0xffffff6003037824 */ /* 0x000fca00078e02ff */
[----:B-1----:R-:W-:-:S14]  /*0f10*/  R2UR UR5, R3 ;  /* 0x00000000030572ca */ /* 0x002fdc00000e0000 */
[----:B------:R-:W1:Y:S01]  /*0f20*/  LDCU UR5, c[0x0][UR5+0x2b0] ;  /* 0x00005600050577ac */ /* 0x000e620008000800 */
[----:B------:R-:W-:Y:S01]  /*0f30*/  I2FP.F32.U32 R3, UR63 ;  /* 0x0000003f00037c45 */ /* 0x000fe20008201000 */
[----:B------:R-:W-:Y:S01]  /*0f40*/  NOP ;  /* 0x0000000000007918 */ /* 0x000fe20000000000 */
[----:B------:R-:W-:Y:S02]  /*0f50*/  I2FP.F32.U32 R0, UR62 ;  /* 0x0000003e00007c45 */ /* 0x000fe40008201000 */
[----:B------:R-:W-:-:S06]  /*0f60*/  RPCMOV.32 Rpc.LO, R2 ;  /* 0x0000000200007352 */ /* 0x000fcc0000000000 */
[----:B------:R-:W-:-:S05]  /*0f70*/  CS2R.32 R2, SR_CgaSize ;  /* 0x0000000000027805 */ /* 0x000fca0000008a00 */
[----:B------:R-:W-:-:S05]  /*0f80*/  IMAD R2, R2, -0xa0, RZ ;  /* 0xffffff6002027824 */ /* 0x000fca00078e02ff */
[----:B------:R-:W-:Y:S02]  /*0f90*/  R2UR UR4, R2 ;  /* 0x00000000020472ca */ /* 0x000fe400000e0000 */
[----:B------:R-:W-:-:S12]  /*0fa0*/  RPCMOV.32 R2, Rpc.LO ;  /* 0x0000000000027353 */ /* 0x000fd80000000000 */
[----:B------:R-:W5:Y:S01]  /*0fb0*/  LDCU UR4, c[0x0][UR4+0x2b4] ;  /* 0x00005680040477ac */ /* 0x000f620008000800 */
[----:B------:R-:W2:Y:S01]  /*0fc0*/  S2UR UR36, SR_CTAID.Z ;  /* 0x00000000002479c3 */ /* 0x000ea20000002700 */
[----:B------:R-:W3:Y:S01]  /*0fd0*/  LDCU UR13, c[0x0][0xb24] ;  /* 0x00016480ff0d77ac */ /* 0x000ee20008000800 */
[----:B-1----:R-:W-:Y:S01]  /*0fe0*/  FMUL R3, R3, UR5 ;  /* 0x0000000503037c20 */ /* 0x002fe20008400000 */
[----:B------:R-:W-:-:S06]  /*0ff0*/  RPCMOV.32 Rpc.LO, R2 ;  /* 0x0000000200007352 */ /* 0x000fcc0000000000 */
[----:B------:R-:W-:-:S05]  /*1000*/  CS2R.32 R2, SR_CgaSize ;  /* 0x0000000000027805 */ /* 0x000fca0000008a00 */
[----:B------:R-:W-:-:S05]  /*1010*/  IMAD R2, R2, -0xa0, RZ ;  /* 0xffffff6002027824 */ /* 0x000fca00078e02ff */
[----:B------:R-:W-:Y:S02]  /*1020*/  R2UR UR5, R2 ;  /* 0x00000000020572ca */ /* 0x000fe400000e0000 */
[----:B------:R-:W-:-:S12]  /*1030*/  RPCMOV.32 R2, Rpc.LO ;  /* 0x0000000000027353 */ /* 0x000fd80000000000 */
[----:B------:R-:W1:Y:S01]  /*1040*/  LDCU UR5, c[0x0][UR5+0x2a0] ;  /* 0x00005400050577ac */ /* 0x000e620008000800 */
[----:B-----5:R-:W-:Y:S01]  /*1050*/  FMUL R0, R0, UR4 ;  /* 0x0000000400007c20 */ /* 0x020fe20008400000 */
[----:B------:R-:W-:-:S06]  /*1060*/  RPCMOV.32 Rpc.LO, R2 ;  /* 0x0000000200007352 */ /* 0x000fcc0000000000 */
[----:B------:R-:W-:-:S05]  /*1070*/  CS2R.32 R2, SR_CgaSize ;  /* 0x0000000000027805 */ /* 0x000fca0000008a00 */
[----:B------:R-:W-:-:S05]  /*1080*/  IMAD R2, R2, -0xa0, RZ ;  /* 0xffffff6002027824 */ /* 0x000fca00078e02ff */
[----:B------:R-:W-:Y:S02]  /*1090*/  R2UR UR4, R2 ;  /* 0x00000000020472ca */ /* 0x000fe400000e0000 */
[----:B------:R-:W-:-:S12]  /*10a0*/  RPCMOV.32 R2, Rpc.LO ;  /* 0x0000000000027353 */ /* 0x000fd80000000000 */
[----:B------:R-:W5:Y:S01]  /*10b0*/  LDCU UR4, c[0x0][UR4+0x2a4] ;  /* 0x00005480040477ac */ /* 0x000f620008000800 */
[----:B------:R-:W4:Y:S01]  /*10c0*/  F2I.U32.TRUNC.NTZ R3, R3 ;  /* 0x0000000300037305 */ /* 0x000f22000020f000 */
[----:B---3--:R-:W-:-:S07]  /*10d0*/  UISETP.GE.AND UP0, UPT, UR13, 0x1, UPT ;  /* 0x000000010d00788c */ /* 0x008fce000bf06270 */
[----:B------:R-:W3:Y:S01]  /*10e0*/  F2I.U32.TRUNC.NTZ R0, R0 ;  /* 0x0000000000007305 */ /* 0x000ee2000020f000 */
[----:B----4-:R-:W-:Y:S02]  /*10f0*/  R2UR UR47, R3 ;  /* 0x00000000032f72ca */ /* 0x010fe400000e0000 */
[----:B---3--:R-:W-:-:S11]  /*1100*/  R2UR UR46, R0 ;  /* 0x00000000002e72ca */ /* 0x008fd600000e0000 */
[----:B------:R-:W-:-:S04]  /*1110*/  UIADD3 UR47, UPT, UPT, -UR47, URZ, URZ ;  /* 0x000000ff2f2f7290 */ /* 0x000fc8000fffe1ff */
[----:B-1----:R-:W-:Y:S02]  /*1120*/  UIMAD UR47, UR5, UR47, UR63 ;  /* 0x0000002f052f72a4 */ /* 0x002fe4000f8e023f */
[----:B------:R-:W-:-:S04]  /*1130*/  UIADD3 UR46, UPT, UPT, -UR46, URZ, URZ ;  /* 0x000000ff2e2e7290 */ /* 0x000fc8000fffe1ff */
[----:B-----5:R-:W-:Y:S01]  /*1140*/  UIMAD UR46, UR4, UR46, UR62 ;  /* 0x0000002e042e72a4 */ /* 0x020fe2000f8e023e */
[----:B--2---:R-:W-:Y:S06]  /*1150*/  BAR.SYNC.DEFER_BLOCKING 0x0 ;  /* 0x0000000000007b1d */ /* 0x004fec0000010000 */
[----:B------:R-:W-:Y:S05]  /*1160*/  BRA.U !UP0, `(.L_x_16) ;  /* 0x0000000108b87547 */ /* 0x000fea000b800000 */
[----:B------:R-:W1:Y:S01]  /*1170*/  LDCU.128 UR4, c[0x0][0xb10] ;  /* 0x00016200ff0477ac */ /* 0x000e620008000c00 */
[----:B------:R-:W2:Y:S01]  /*1180*/  LDCU UR15, c[0x0][0x370] ;  /* 0x00006e00ff0f77ac */ /* 0x000ea20008000800 */
[----:B------:R-:W3:Y:S01]  /*1190*/  LDCU UR14, c[0x0][0x374] ;  /* 0x00006e80ff0e77ac */ /* 0x000ee20008000800 */
[----:B------:R-:W4:Y:S01]  /*11a0*/  LDCU UR11, c[0x0][0xb0c] ;  /* 0x00016180ff0b77ac */ /* 0x000f220008000800 */
[----:B------:R-:W5:Y:S01]  /*11b0*/  LDCU UR10, c[0x0][0xb20] ;  /* 0x00016400ff0a77ac */ /* 0x000f620008000800 */
[----:B------:R-:W5:Y:S01]  /*11c0*/  LDCU.64 UR8, c[0x0][0xb28] ;  /* 0x00016500ff0877ac */ /* 0x000f620008000a00 */
[----:B-1----:R-:W-:Y:S02]  /*11d0*/  UISETP.NE.AND UP0, UPT, UR6, 0x1, UPT ;  /* 0x000000010600788c */ /* 0x002fe4000bf05270 */
[----:B---3--:R-:W-:Y:S02]  /*11e0*/  UIMAD.WIDE.U32 UR18, UR14, UR7, URZ ;  /* 0x000000070e1272a5 */ /* 0x008fe4000f8e00ff */
[----:B------:R-:W-:-:S02]  /*11f0*/  UISETP.NE.AND UP4, UPT, UR13, 0x1, UPT ;  /* 0x000000010d00788c */ /* 0x000fc4000bf85270 */
[----:B----4-:R-:W-:Y:S02]  /*1200*/  UISETP.NE.AND UP1, UPT, UR11, 0x1, UPT ;  /* 0x000000010b00788c */ /* 0x010fe4000bf25270 */
[----:B------:R-:W-:Y:S02]  /*1210*/  UIMAD.WIDE.U32 UR20, UR62, UR7, URZ ;  /* 0x000000073e1472a5 */ /* 0x000fe4000f8e00ff */
[----:B--2---:R-:W-:Y:S01]  /*1220*/  UIMAD.WIDE.U32 UR16, UR15, UR4, URZ ;  /* 0x000000040f1072a5 */ /* 0x004fe2000f8e00ff */
[----:B------:R-:W-:Y:S01]  /*1230*/  UMOV UR7, UR19 ;  /* 0x0000001300077c82 */ /* 0x000fe20008000000 */
[----:B------:R-:W-:Y:S02]  /*1240*/  UIMAD.WIDE.U32 UR18, UR63, UR4, URZ ;  /* 0x000000043f1272a5 */ /* 0x000fe4000f8e00ff */
[----:B-----5:R-:W-:-:S03]  /*1250*/  @UP0 USHF.R.U32.HI UR14, URZ, UR10, UR7 ;  /* 0x0000000aff0e0299 */ /* 0x020fc60008011607 */
[----:B------:R-:W-:Y:S02]  /*1260*/  @UP1 USHF.R.U32.HI UR15, URZ, UR5, UR17 ;  /* 0x00000005ff0f1299 */ /* 0x000fe40008011611 */
[----:B------:R-:W-:Y:S02]  /*1270*/  UIMAD.WIDE.U32 UR16, UR14, UR8, URZ ;  /* 0x000000080e1072a5 */ /* 0x000fe4000f8e00ff */
[----:B------:R-:W-:Y:S02]  /*1280*/  USHF.R.U32.HI UR21, URZ, UR10, UR21 ;  /* 0x0000000aff157299 */ /* 0x000fe40008011615 */
[----:B------:R-:W-:Y:S02]  /*1290*/  UIMAD.WIDE.U32 UR22, UR15, UR8, URZ ;  /* 0x000000080f1672a5 */ /* 0x000fe4000f8e00ff */
[----:B------:R-:W-:Y:S02]  /*12a0*/  @UP4 USHF.R.U32.HI UR14, URZ, UR9, UR17 ;  /* 0x00000009ff0e4299 */ /* 0x000fe40008011611 */
[----:B------:R-:W-:-:S02]  /*12b0*/  USHF.R.U32.HI UR19, URZ, UR5, UR19 ;  /* 0x00000005ff137299 */ /* 0x000fc40008011613 */
[----:B------:R-:W-:Y:S02]  /*12c0*/  USEL UR21, UR62, UR21, !UP0 ;  /* 0x000000153e157287 */ /* 0x000fe4000c000000 */
[----:B------:R-:W-:Y:S02]  /*12d0*/  @UP4 USHF.R.U32.HI UR15, URZ, UR9, UR23 ;  /* 0x00000009ff0f4299 */ /* 0x000fe40008011617 */
[----:B------:R-:W-:Y:S02]  /*12e0*/  UIMAD UR14, UR14, UR13, URZ ;  /* 0x0000000d0e0e72a4 */ /* 0x000fe4000f8e02ff */
[----:B------:R-:W-:Y:S02]  /*12f0*/  USEL UR19, UR63, UR19, !UP1 ;  /* 0x000000133f137287 */ /* 0x000fe4000c800000 */
[----:B------:R-:W-:Y:S02]  /*1300*/  UIMAD UR4, UR15, UR13, URZ ;  /* 0x0000000d0f0472a4 */ /* 0x000fe4000f8e02ff */
[----:B------:R-:W-:-:S02]  /*1310*/  UISETP.GE.AND UP0, UPT, UR21, UR14, UPT ;  /* 0x0000000e1500728c */ /* 0x000fc4000bf06270 */
[----:B------:R-:W-:Y:S02]  /*1320*/  UIMAD.WIDE.U32 UR22, UR21, UR8, URZ ;  /* 0x00000008151672a5 */ /* 0x000fe4000f8e00ff */
[----:B------:R-:W-:Y:S02]  /*1330*/  UISETP.GE.OR UP0, UPT, UR19, UR4, UP0 ;  /* 0x000000041300728c */ /* 0x000fe40008706670 */
[----:B------:R-:W-:Y:S02]  /*1340*/  USHF.R.U32.HI UR4, URZ, UR9, UR23 ;  /* 0x00000009ff047299 */ /* 0x000fe40008011617 */
[----:B------:R-:W-:Y:S02]  /*1350*/  UIMAD.WIDE.U32 UR16, UR19, UR8, URZ ;  /* 0x00000008131072a5 */ /* 0x000fe4000f8e00ff */
[----:B------:R-:W-:Y:S02]  /*1360*/  USEL UR4, UR21, UR4, !UP4 ;  /* 0x0000000415047287 */ /* 0x000fe4000e000000 */
[----:B------:R-:W-:-:S02]  /*1370*/  UIADD3 UR5, UPT, UPT, -UR21, URZ, URZ ;  /* 0x000000ff15057290 */ /* 0x000fc4000fffe1ff */
[----:B------:R-:W-:Y:S02]  /*1380*/  UIADD3 UR8, UPT, UPT, -UR4, URZ, URZ ;  /* 0x000000ff04087290 */ /* 0x000fe4000fffe1ff */
[----:B------:R-:W-:Y:S02]  /*1390*/  @!UP0 USHF.R.U32.HI UR9, URZ, UR9, UR17 ;  /* 0x00000009ff098299 */ /* 0x000fe40008011611 */
[----:B------:R-:W-:Y:S02]  /*13a0*/  UIMAD UR8, UR13, UR8, UR21 ;  /* 0x000000080d0872a4 */ /* 0x000fe4000f8e0215 */
[----:B------:R-:W-:Y:S02]  /*13b0*/  @!UP0 USEL UR9, UR19, UR9, !UP4 ;  /* 0x0000000913098287 */ /* 0x000fe4000e000000 */
[----:B------:R-:W-:Y:S02]  /*13c0*/  UIADD3 UR7, UPT, UPT, -UR19, URZ, URZ ;  /* 0x000000ff13077290 */ /* 0x000fe4000fffe1ff */
[----:B------:R-:W-:-:S02]  /*13d0*/  @!UP0 UIMAD UR8, UR8, UR15, UR9 ;  /* 0x0000000f080882a4 */ /* 0x000fc4000f8e0209 */
[----:B------:R-:W-:Y:S02]  /*13e0*/  @!UP0 UIADD3 UR4, UPT, UPT, UR4, -UR9, URZ ;  /* 0x8000000904048290 */ /* 0x000fe4000fffe0ff */
[----:B------:R-:W-:Y:S02]  /*13f0*/  UIMAD UR5, UR6, UR5, UR62 ;  /* 0x00000005060572a4 */ /* 0x000fe4000f8e023e */
[----:B------:R-:W-:Y:S02]  /*1400*/  @!UP0 UIMAD UR21, UR4, UR13, UR19 ;  /* 0x0000000d041582a4 */ /* 0x000fe4000f8e0213 */
[----:B------:R-:W-:Y:S01]  /*1410*/  UIMAD UR7, UR11, UR7, UR63 ;  /* 0x000000070b0772a4 */ /* 0x000fe2000f8e023f */
[----:B------:R-:W-:Y:S01]  /*1420*/  @!UP0 UMOV UR19, UR8 ;  /* 0x0000000800138c82 */ /* 0x000fe20008000000 */
[----:B------:R-:W-:Y:S02]  /*1430*/  UIMAD UR62, UR21, UR6, UR5 ;  /* 0x00000006153e72a4 */ /* 0x000fe4000f8e0205 */
[----:B------:R-:W-:-:S12]  /*1440*/  UIMAD UR63, UR19, UR11, UR7 ;  /* 0x0000000b133f72a4 */ /* 0x000fd8000f8e0207 */
.L_x_16:
[----:B------:R-:W1:Y:S01]  /*1450*/  LDCU UR4, c[0x0][0xb30] ;  /* 0x00016600ff0477ac */ /* 0x000e620008000800 */
[----:B------:R-:W2:Y:S01]  /*1460*/  S2UR UR5, SR_CgaCtaId ;  /* 0x00000000000579c3 */ /* 0x000ea20000008800 */
[----:B-1----:R-:W-:-:S09]  /*1470*/  UISETP.NE.AND UP0, UPT, UR4, 0x1, UPT ;  /* 0x000000010400788c */ /* 0x002fd2000bf05270 */
[----:B--2---:R-:W-:Y:S05]  /*1480*/  BRA.U UP0, `(.L_x_17) ;  /* 0x0000000100407547 */ /* 0x004fea000b800000 */
[----:B------:R-:W1:Y:S01]  /*1490*/  LDCU.128 UR8, c[0x0][0xb10] ;  /* 0x00016200ff0877ac */ /* 0x000e620008000c00 */
[----:B------:R-:W2:Y:S01]  /*14a0*/  LDCU UR6, c[0x0][0xb0c] ;  /* 0x00016180ff0677ac */ /* 0x000ea20008000800 */
[----:B------:R-:W3:Y:S01]  /*14b0*/  LDCU UR4, c[0x0][0xb20] ;  /* 0x00016400ff0477ac */ /* 0x000ee20008000800 */
[----:B-1----:R-:W-:Y:S02]  /*14c0*/  UIMAD.WIDE.U32 UR16, UR63, UR8, URZ ;  /* 0x000000083f1072a5 */ /* 0x002fe4000f8e00ff */
[----:B------:R-:W-:Y:S02]  /*14d0*/  UIMAD.WIDE.U32 UR14, UR62, UR11, URZ ;  /* 0x0000000b3e0e72a5 */ /* 0x000fe4000f8e00ff */
[----:B--2---:R-:W-:Y:S02]  /*14e0*/  UISETP.NE.AND UP1, UPT, UR6, 0x1, UPT ;  /* 0x000000010600788c */ /* 0x004fe4000bf25270 */
[----:B------:R-:W-:Y:S01]  /*14f0*/  UISETP.NE.AND UP0, UPT, UR10, 0x1, UPT ;  /* 0x000000010a00788c */ /* 0x000fe2000bf05270 */
[----:B------:R-:W-:Y:S01]  /*1500*/  UMOV UR7, UR17 ;  /* 0x0000001100077c82 */ /* 0x000fe20008000000 */
[----:B---3--:R-:W-:-:S02]  /*1510*/  USHF.R.U32.HI UR4, URZ, UR4, UR15 ;  /* 0x00000004ff047299 */ /* 0x008fc4000801160f */
[----:B------:R-:W-:Y:S02]  /*1520*/  USHF.R.U32.HI UR7, URZ, UR9, UR7 ;  /* 0x00000009ff077299 */ /* 0x000fe40008011607 */
[----:B------:R-:W-:Y:S02]  /*1530*/  USEL UR4, UR62, UR4, !UP0 ;  /* 0x000000043e047287 */ /* 0x000fe4000c000000 */
[----:B------:R-:W-:-:S04]  /*1540*/  USEL UR7, UR63, UR7, !UP1 ;  /* 0x000000073f077287 */ /* 0x000fc8000c800000 */
[----:B------:R-:W-:Y:S02]  /*1550*/  UIADD3 UR8, UPT, UPT, UR7, -UR4, URZ ;  /* 0x8000000407087290 */ /* 0x000fe4000fffe0ff */
[----:B------:R-:W-:Y:S02]  /*1560*/  UIADD3 UR4, UPT, UPT, -UR7, UR4, URZ ;  /* 0x0000000407047290 */ /* 0x000fe4000fffe1ff */
[----:B------:R-:W-:Y:S02]  /*1570*/  UIMAD UR62, UR8, UR10, UR62 ;  /* 0x0000000a083e72a4 */ /* 0x000fe4000f8e023e */
[----:B------:R-:W-:-:S12]  /*1580*/  UIMAD UR63, UR4, UR6, UR63 ;  /* 0x00000006043f72a4 */ /* 0x000fd8000f8e023f */
.L_x_17:
[----:B------:R-:W-:Y:S01]  /*1590*/  BAR.SYNC.DEFER_BLOCKING 0x0 ;  /* 0x0000000000007b1d */ /* 0x000fe20000010000 */
[----:B------:R-:W-:Y:S01]  /*15a0*/  UISETP.NE.AND UP0, UPT, UR12, 0x2, UPT ;  /* 0x000000020c00788c */ /* 0x000fe2000bf05270 */
[----:B------:R-:W-:Y:S02]  /*15b0*/  ISETP.NE.OR P3, PT, R4, 0x2, !P3 ;  /* 0x000000020400780c */ /* 0x000fe40005f65670 */
[----:B------:R-:W-:Y:S02]  /*15c0*/  LOP3.LUT R0, R2, 0x1f, RZ, 0xc0, !PT ;  /* 0x0000001f02007812 */ /* 0x000fe400078ec0ff */
[----:B------:R-:W1:Y:S04]  /*15d0*/  LDCU UR13, c[0x0][0xb24] ;  /* 0x00016480ff0d77ac */ /* 0x000e680008000800 */
[----:B------:R-:W-:Y:S05]  /*15e0*/  BRA.U UP0, `(.L_x_18) ;  /* 0x0000001900887547 */ /* 0x000fea000b800000 */
[----:B------:R-:W2:Y:S01]  /*15f0*/  LDCU UR26, c[0x0][0x38c] ;  /* 0x00007180ff1a77ac */ /* 0x000ea20008000800 */
[----:B------:R-:W-:Y:S01]  /*1600*/  PLOP3.LUT P1, PT, PT, PT, UP3, 0x80, 0x8 ;  /* 0x000000000008781c */ /* 0x000fe20003f2f038 */
[----:B------:R-:W-:Y:S01]  /*1610*/  IMAD.MOV.U32 R12, RZ, RZ, 0x1 ;  /* 0x00000001ff0c7424 */ /* 0x000fe200078e00ff */
[----:B------:R-:W-:Y:S02]  /*1620*/  ISETP.EQ.OR P2, PT, R0, RZ, P3 ;  /* 0x000000ff0000720c */ /* 0x000fe40001f42670 */
[----:B------:R-:W-:Y:S02]  /*1630*/  CS2R R10, SRZ ;  /* 0x00000000000a7805 */ /* 0x000fe4000001ff00 */
[----:B------:R-:W-:Y:S01]  /*1640*/  PLOP3.LUT P1, PT, P1, PT, PT, 0x8, 0x80 ;  /* 0x000000000080781c */ /* 0x000fe20000f2e170 */
[----:B------:R-:W-:Y:S01]  /*1650*/  IMAD.MOV.U32 R9, RZ, RZ, RZ ;  /* 0x000000ffff097224 */ /* 0x000fe200078e00ff */
[----:B------:R-:W3:Y:S01]  /*1660*/  LDCU UR21, c[0x0][0x370] ;  /* 0x00006e00ff1577ac */ /* 0x000ee20008000800 */
[----:B------:R-:W-:Y:S01]  /*1670*/  IMAD.MOV.U32 R8, RZ, RZ, 0x1 ;  /* 0x00000001ff087424 */ /* 0x000fe200078e00ff */
[----:B------:R-:W4:Y:S01]  /*1680*/  LDCU.64 UR30, c[0x0][0x348] ;  /* 0x00006900ff1e77ac */ /* 0x000f220008000a00 */
[----:B------:R-:W1:Y:S01]  /*1690*/  LDCU UR15, c[0x0][0x374] ;  /* 0x00006e80ff0f77ac */ /* 0x000e620008000800 */
[----:B--2---:R-:W-:Y:S01]  /*16a0*/  UIADD3 UR4, UPT, UPT, UR26, 0x1f, URZ ;  /* 0x0000001f1a047890 */ /* 0x004fe2000fffe0ff */
[----:B------:R-:W-:-:S03]  /*16b0*/  UMOV UR24, URZ ;  /* 0x000000ff00187c82 */ /* 0x000fc60008000000 */
[----:B------:R-:W-:-:S04]  /*16c0*/  USHF.R.S32.HI UR28, URZ, 0x1f, UR4 ;  /* 0x0000001fff1c7899 */ /* 0x000fc80008011404 */
[----:B------:R-:W-:Y:S02]  /*16d0*/  ULEA.HI UR28, UR28, UR4, URZ, 0x5 ;  /* 0x000000041c1c7291 */ /* 0x000fe4000f8f28ff */
[----:B------:R-:W-:Y:S02]  /*16e0*/  UIADD3 UR4, UPT, UPT, UR26, -0x1, URZ ;  /* 0xffffffff1a047890 */ /* 0x000fe4000fffe0ff */
[----:B------:R-:W-:Y:S02]  /*16f0*/  USHF.R.S32.HI UR28, URZ, 0x5, UR28 ;  /* 0x00000005ff1c7899 */ /* 0x000fe4000801141c */
[----:B------:R-:W-:Y:S02]  /*1700*/  UISETP.GE.U32.AND UP1, UPT, UR4, -0x3f, UPT ;  /* 0xffffffc10400788c */ /* 0x000fe4000bf26070 */
[----:B------:R-:W-:Y:S02]  /*1710*/  UISETP.LT.U32.AND UP0, UPT, UR28, 0x13, UPT ;  /* 0x000000131c00788c */ /* 0x000fe4000bf01070 */
[----:B------:R-:W-:-:S02]  /*1720*/  UIADD3 UR26, UPT, UPT, UR26, 0x3e, URZ ;  /* 0x0000003e1a1a7890 */ /* 0x000fc4000fffe0ff */
[----:B------:R-:W-:-:S04]  /*1730*/  USEL UR27, UR28, 0x13, UP0 ;  /* 0x000000131c1b7887 */ /* 0x000fc80008000000 */
[----:B------:R-:W-:Y:S02]  /*1740*/  UIADD3 UR14, UPT, UPT, UR27, -0x1, URZ ;  /* 0xffffffff1b0e7890 */ /* 0x000fe4000fffe0ff */
[----:B------:R-:W-:Y:S02]  /*1750*/  @UP1 UIADD3 UR14, UPT, UPT, UR27, URZ, URZ ;  /* 0x000000ff1b0e1290 */ /* 0x000fe4000fffe0ff */
[----:B------:R-:W-:Y:S02]  /*1760*/  UIADD3 UR25, UPT, UPT, UR28, -UR27, URZ ;  /* 0x8000001b1c197290 */ /* 0x000fe4000fffe0ff */
[----:B-1-34-:R-:W-:-:S12]  /*1770*/  UIADD3 UR14, UPT, UPT, UR14, 0x1, URZ ;  /* 0x000000010e0e7890 */ /* 0x01afd8000fffe0ff */
.L_x_36:
[----:B------:R-:W-:Y:S01]  /*1780*/  UISETP.NE.AND UP0, UPT, UR5, URZ, UPT ;  /* 0x000000ff0500728c */ /* 0x000fe2000bf05270 */
[----:B-1----:R-:W1:Y:S08]  /*1790*/  S2UR UR5, SR_CgaCtaId ;  /* 0x00000000000579c3 */ /* 0x002e700000008800 */
[----:B------:R-:W-:Y:S05]  /*17a0*/  BRA.U UP0, `(.L_x_19) ;  /* 0x0000000100347547 */ /* 0x000fea000b800000 */
[----:B------:R-:W2:Y:S01]  /*17b0*/  S2R R0, SR_CgaCtaId ;  /* 0x0000000000007919 */ /* 0x000ea20000008800 */
[----:B------:R-:W-:Y:S02]  /*17c0*/  MOV R3, 0x400 ;  /* 0x0000040000037802 */ /* 0x000fe40000000f00 */
[----:B------:R-:W-:Y:S02]  /*17d0*/  SHF.L.U32 R2, R8, 0x1f, RZ ;  /* 0x0000001f08027819 */ /* 0x000fe400000006ff */
[----:B--2---:R-:W-:-:S05]  /*17e0*/  LEA R0, R0, R3, 0x18 ;  /* 0x0000000300007211 */ /* 0x004fca00078ec0ff */
[----:B------:R-:W-:-:S04]  /*17f0*/  IMAD R3, R9, 0x8, R0 ;  /* 0x0000000809037824 */ /* 0x000fc800078e0200 */
[----:B------:R-:W2:Y:S02]  /*1800*/  SYNCS.PHASECHK.TRANS64.TRYWAIT P0, [R3+URZ+0x1a0], R2 ;  /* 0x0001a002030075a7 */ /* 0x000ea400080011ff */
[----:B--2---:R-:W-:Y:S05]  /*1810*/  @!P0 BRA `(.L_x_20) ;  /* 0x0000009400088947 */ /* 0x004fea0003800000 */
.L_x_114:
[----:B------:R-:W-:Y:S01]  /*1820*/  VIADD R9, R9, 0x1 ;  /* 0x0000000109097836 */ /* 0x000fe20000000000 */
[----:B------:R2:W-:Y:S04]  /*1830*/  SYNCS.ARRIVE.TRANS64.A1T0 RZ, [R3+URZ+0x190], RZ ;  /* 0x000190ff03ff79a7 */ /* 0x0005e800081000ff */
[----:B------:R-:W-:-:S04]  /*1840*/  ISETP.NE.AND P0, PT, R9, 0x2, PT ;  /* 0x000000020900780c */ /* 0x000fc80003f05270 */
[----:B------:R-:W-:Y:S02]  /*1850*/  SEL R9, R9, RZ, P0 ;  /* 0x000000ff09097207 */ /* 0x000fe40000000000 */
[----:B--2---:R-:W-:-:S04]  /*1860*/  SEL R3, RZ, 0x1, P0 ;  /* 0x00000001ff037807 */ /* 0x004fc80000000000 */
[----:B------:R-:W-:-:S07]  /*1870*/  LOP3.LUT R8, R8, R3, RZ, 0x3c, !PT ;  /* 0x0000000308087212 */ /* 0x000fce00078e3cff */
.L_x_19:
[----:B------:R-:W-:Y:S01]  /*1880*/  UMOV UR4, 0x400 ;  /* 0x0000040000047882 */ /* 0x000fe20000000000 */
[----:B------:R-:W-:Y:S01]  /*1890*/  SHF.L.U32 R0, R12, 0x1f, RZ ;  /* 0x0000001f0c007819 */ /* 0x000fe200000006ff */
[----:B-1----:R-:W-:Y:S02]  /*18a0*/  ULEA UR4, UR5, UR4, 0x18 ;  /* 0x0000000405047291 */ /* 0x002fe4000f8ec0ff */
[----:B------:R-:W-:Y:S02]  /*18b0*/  UISETP.GE.U32.AND UP0, UPT, UR26, 0x3f, UPT ;  /* 0x0000003f1a00788c */ /* 0x000fe4000bf06070 */
[----:B------:R-:W-:Y:S02]  /*18c0*/  ULEA UR6, UR24, UR4, 0x3 ;  /* 0x0000000418067291 */ /* 0x000fe4000f8e18ff */
[----:B------:R-:W-:Y:S02]  /*18d0*/  USHF.L.U32 UR35, UR63, 0x7, URZ ;  /* 0x000000073f237899 */ /* 0x000fe400080006ff */
[----:B------:R-:W-:Y:S01]  /*18e0*/  UIMAD UR11, UR62, 0xb0, URZ ;  /* 0x000000b03e0b78a4 */ /* 0x000fe2000f8e02ff */
[----:B------:R-:W-:-:S04]  /*18f0*/  UMOV UR29, URZ ;  /* 0x000000ff001d7c82 */ /* 0x000fc80008000000 */
[----:B------:R1:W2:Y:S01]  /*1900*/  SYNCS.PHASECHK.TRANS64.TRYWAIT P0, [UR6+0x98], R0 ;  /* 0x00009800ff0075a7 */ /* 0x0002a20008001106 */
[----:B------:R-:W-:Y:S06]  /*1910*/  BRA.U !UP0, `(.L_x_21) ;  /* 0x0000000108a87547 */ /* 0x000fec000b800000 */
[----:B------:R-:W-:Y:S01]  /*1920*/  UMOV UR16, URZ ;  /* 0x000000ff00107c82 */ /* 0x000fe20008000000 */
[----:B------:R-:W-:-:S05]  /*1930*/  UMOV UR7, UR24 ;  /* 0x0000001800077c82 */ /* 0x000fca0008000000 */
.L_x_26:
[----:B--2---:R-:W-:Y:S01]  /*1940*/  @!P3 MOV R2, 0x2600 ;  /* 0x000026000002b802 */ /* 0x004fe20000000f00 */
[----:B---3--:R-:W-:Y:S01]  /*1950*/  ULEA UR33, UR7, UR4, 0x3 ;  /* 0x0000000407217291 */ /* 0x008fe2000f8e18ff */
[----:B--2-4-:R-:W-:Y:S11]  /*1960*/  @P0 BRA `(.L_x_22) ;  /* 0x00000000000c0947 */ /* 0x014ff60003800000 */
[----:B------:R-:W-:Y:S04]  /*1970*/  SHF.L.U32 R3, R12, 0x1f, RZ ;  /* 0x0000001f0c037819 */ /* 0x000fe800000006ff */
[----:B------:R-:W2:Y:S02]  /*1980*/  SYNCS.PHASECHK.TRANS64.TRYWAIT P0, [UR33+0x98], R3 ;  /* 0x00009803ff0075a7 */ /* 0x000ea40008001121 */
[----:B--2---:R-:W-:Y:S05]  /*1990*/  @!P0 BRA `(.L_x_23) ;  /* 0x0000009000bc8947 */ /* 0x004fea0003800000 */
.L_x_22:
[----:B------:R2:W-:Y:S01]  /*19a0*/  @!P3 SYNCS.ARRIVE.TRANS64 RZ, [UR33], R2 ;  /* 0x00000002ffffb9a7 */ /* 0x0005e20008000021 */
[----:B------:R-:W-:Y:S04]  /*19b0*/  BSSY.RECONVERGENT B0, `(.L_x_24) ;  /* 0x0000003000007945 */ /* 0x000fe80003800200 */
[----:B------:R-:W-:Y:S05]  /*19c0*/  @P2 BRA `(.L_x_25) ;  /* 0x0000000000042947 */ /* 0x000fea0003800000 */
[----:B------:R-:W-:Y:S05]  /*19d0*/  BPT.TRAP 0x1 ;  /* 0x000000040000795c */ /* 0x000fea0000300000 */
.L_x_25:
[----:B------:R-:W-:Y:S05]  /*19e0*/  BSYNC.RECONVERGENT B0 ;  /* 0x0000000000007941 */ /* 0x000fea0003800200 */
.L_x_24:
[----:B------:R-:W-:Y:S02]  /*19f0*/  UIADD3 UR24, UPT, UPT, UR7, 0x1, URZ ;  /* 0x0000000107187890 */ /* 0x000fe4000fffe0ff */
[----:B------:R-:W-:Y:S02]  /*1a00*/  UIADD3 UR18, UP1, UPT, UR30, 0x80, URZ ;  /* 0x000000801e127890 */ /* 0x000fe4000ff3e0ff */
[----:B------:R-:W-:Y:S02]  /*1a10*/  UISETP.NE.AND UP0, UPT, UR24, 0x13, UPT ;  /* 0x000000131800788c */ /* 0x000fe4000bf05270 */
[----:B------:R-:W-:Y:S02]  /*1a20*/  ULEA UR32, UR7, UR4, 0xc ;  /* 0x0000000407207291 */ /* 0x000fe4000f8e60ff */
[----:B------:R-:W-:Y:S02]  /*1a30*/  USEL UR9, URZ, 0x1, UP0 ;  /* 0x00000001ff097887 */ /* 0x000fe40008000000 */
[----:B------:R-:W-:Y:S02]  /*1a40*/  USEL UR24, UR24, URZ, UP0 ;  /* 0x000000ff18187287 */ /* 0x000fe40008000000 */
[----:B------:R-:W-:Y:S02]  /*1a50*/  USHF.L.U32 UR34, UR16, 0x5, URZ ;  /* 0x0000000510227899 */ /* 0x000fe400080006ff */
[----:B------:R-:W-:Y:S01]  /*1a60*/  ULEA UR8, UR24, UR4, 0x3 ;  /* 0x0000000418087291 */ /* 0x000fe2000f8e18ff */
[----:B------:R-:W-:Y:S01]  /*1a70*/  LOP3.LUT R12, R12, UR9, RZ, 0x3c, !PT ;  /* 0x000000090c0c7c12 */ /* 0x000fe2000f8e3cff */
[----:B------:R-:W-:Y:S02]  /*1a80*/  UIADD3.X UR19, UPT, UPT, URZ, UR31, URZ, UP1, !UPT ;  /* 0x0000001fff137290 */ /* 0x000fe40008ffe4ff */
[----:B------:R-:W-:Y:S01]  /*1a90*/  UIADD3 UR32, UPT, UPT, UR32, 0xb280, URZ ;  /* 0x0000b28020207890 */ /* 0x000fe2000fffe0ff */
[----:B-1----:R-:W-:Y:S01]  /*1aa0*/  SHF.L.U32 R0, R12, 0x1f, RZ ;  /* 0x0000001f0c007819 */ /* 0x002fe200000006ff */
[----:B------:R-:W-:Y:S02]  /*1ab0*/  UIMAD UR6, UR7, 0x1600, UR4 ;  /* 0x00001600070678a4 */ /* 0x000fe4000f8e0204 */
[----:B------:R-:W-:Y:S01]  /*1ac0*/  UIADD3 UR38, UP0, UPT, UR30, 0x180, URZ ;  /* 0x000001801e267890 */ /* 0x000fe2000ff1e0ff */
[----:B------:R3:W4:Y:S01]  /*1ad0*/  SYNCS.PHASECHK.TRANS64.TRYWAIT P0, [UR8+0x98], R0 ;  /* 0x00009800ff0075a7 */ /* 0x0007220008001108 */
[----:B------:R-:W-:Y:S01]  /*1ae0*/  UMOV UR40, 0x0 ;  /* 0x0000000000287882 */ /* 0x000fe20000000000 */
[----:B------:R-:W-:Y:S01]  /*1af0*/  UMOV UR41, 0x10000000 ;  /* 0x1000000000297882 */ /* 0x000fe20000000000 */
[----:B------:R-:W-:Y:S01]  /*1b00*/  UIADD3 UR8, UPT, UPT, UR6, 0x1e280, URZ ;  /* 0x0001e28006087890 */ /* 0x000fe2000fffe0ff */
[----:B------:R3:W-:Y:S01]  /*1b10*/  UTMALDG.3D [UR32], [UR18], desc[UR40] ;  /* 0x00002820120075b4 */ /* 0x0007e20008011000 */
[----:B------:R-:W-:Y:S02]  /*1b20*/  UIADD3.X UR39, UPT, UPT, URZ, UR31, URZ, UP0, !UPT ;  /* 0x0000001fff277290 */ /* 0x000fe400087fe4ff */
[----:B------:R-:W-:Y:S01]  /*1b30*/  UIADD3 UR16, UPT, UPT, UR16, 0x1, URZ ;  /* 0x0000000110107890 */ /* 0x000fe2000fffe0ff */
[----:B------:R-:W-:Y:S01]  /*1b40*/  UMOV UR12, UR36 ;  /* 0x00000024000c7c82 */ /* 0x000fe20008000000 */
[----:B------:R-:W-:Y:S01]  /*1b50*/  UMOV UR9, UR33 ;  /* 0x0000002100097c82 */ /* 0x000fe20008000000 */
[----:B------:R-:W-:Y:S01]  /*1b60*/  UMOV UR10, UR34 ;  /* 0x00000022000a7c82 */ /* 0x000fe20008000000 */
[----:B------:R-:W-:Y:S03]  /*1b70*/  UISETP.NE.AND UP0, UPT, UR16, UR14, UPT ;  /* 0x0000000e1000728c */ /* 0x000fe6000bf05270 */
[----:B------:R3:W-:Y:S01]  /*1b80*/  UTMALDG.3D [UR8], [UR38], desc[UR40] ;  /* 0x00002808260075b4 */ /* 0x0007e20008011000 */
[----:B------:R-:W-:Y:S01]  /*1b90*/  UMOV UR29, UR14 ;  /* 0x0000000e001d7c82 */ /* 0x000fe20008000000 */
[----:B------:R-:W-:Y:S04]  /*1ba0*/  UMOV UR7, UR24 ;  /* 0x0000001800077c82 */ /* 0x000fe80008000000 */
[----:B------:R-:W-:Y:S05]  /*1bb0*/  BRA.U UP0, `(.L_x_26) ;  /* 0xfffffffd00607547 */ /* 0x000fea000b83ffff */
.L_x_21:
[----:B------:R-:W-:Y:S01]  /*1bc0*/  ULEA UR6, UR24, UR4, 0x3 ;  /* 0x0000000418067291 */ /* 0x000fe2000f8e18ff */
[----:B-1-3--:R-:W-:Y:S01]  /*1bd0*/  SHF.L.U32 R0, R12, 0x1f, RZ ;  /* 0x0000001f0c007819 */ /* 0x00afe200000006ff */
[----:B------:R-:W-:Y:S01]  /*1be0*/  @!P1 SYNCS.ARRIVE.TRANS64.A1T0 RZ, [UR4+0x148], RZ ;  /* 0x000148ffffff99a7 */ /* 0x000fe20008100004 */
[----:B------:R-:W-:-:S06]  /*1bf0*/  UISETP.GT.AND UP0, UPT, UR28, UR27, UPT ;  /* 0x0000001b1c00728c */ /* 0x000fcc000bf04270 */
[----:B--2-4-:R1:W2:Y:S03]  /*1c00*/  SYNCS.PHASECHK.TRANS64.TRYWAIT P0, [UR6+0x98], R0 ;  /* 0x00009800ff0075a7 */ /* 0x0142a60008001106 */
[----:B------:R-:W-:Y:S05]  /*1c10*/  BRA.U !UP0, `(.L_x_27) ;  /* 0x0000000108ac7547 */ /* 0x000fea000b800000 */
[----:B------:R-:W-:Y:S01]  /*1c20*/  UIADD3 UR32, UPT, UPT, UR25, UR29, URZ ;  /* 0x0000001d19207290 */ /* 0x000fe2000fffe0ff */
[----:B------:R-:W-:-:S11]  /*1c30*/  UMOV UR7, UR24 ;  /* 0x0000001800077c82 */ /* 0x000fd60008000000 */
.L_x_32:
[----:B--2---:R-:W-:Y:S01]  /*1c40*/  @!P3 MOV R2, 0x2600 ;  /* 0x000026000002b802 */ /* 0x004fe20000000f00 */
[----:B---3--:R-:W-:Y:S01]  /*1c50*/  ULEA UR17, UR7, UR4, 0x3 ;  /* 0x0000000407117291 */ /* 0x008fe2000f8e18ff */
[----:B--2-4-:R-:W-:Y:S11]  /*1c60*/  @P0 BRA `(.L_x_28) ;  /* 0x00000000000c0947 */ /* 0x014ff60003800000 */
[----:B------:R-:W-:Y:S04]  /*1c70*/  SHF.L.U32 R3, R12, 0x1f, RZ ;  /* 0x0000001f0c037819 */ /* 0x000fe800000006ff */
[----:B------:R-:W2:Y:S02]  /*1c80*/  SYNCS.PHASECHK.TRANS64.TRYWAIT P0, [UR17+0x98], R3 ;  /* 0x00009803ff0075a7 */ /* 0x000ea40008001111 */
[----:B--2---:R-:W-:Y:S05]  /*1c90*/  @!P0 BRA `(.L_x_29) ;  /* 0x0000009000148947 */ /* 0x004fea0003800000 */
.L_x_28:
[----:B------:R2:W-:Y:S01]  /*1ca0*/  @!P3 SYNCS.ARRIVE.TRANS64 RZ, [UR17], R2 ;  /* 0x00000002ffffb9a7 */ /* 0x0005e20008000011 */
[----:B------:R-:W-:Y:S04]  /*1cb0*/  BSSY.RECONVERGENT B0, `(.L_x_30) ;  /* 0x0000003000007945 */ /* 0x000fe80003800200 */
[----:B------:R-:W-:Y:S05]  /*1cc0*/  @P2 BRA `(.L_x_31) ;  /* 0x0000000000042947 */ /* 0x000fea0003800000 */
[----:B------:R-:W-:Y:S05]  /*1cd0*/  BPT.TRAP 0x1 ;  /* 0x000000040000795c */ /* 0x000fea0000300000 */
.L_x_31:
[----:B------:R-:W-:Y:S05]  /*1ce0*/  BSYNC.RECONVERGENT B0 ;  /* 0x0000000000007941 */ /* 0x000fea0003800200 */
.L_x_30:
[----:B------:R-:W-:Y:S02]  /*1cf0*/  UIADD3 UR24, UPT, UPT, UR7, 0x1, URZ ;  /* 0x0000000107187890 */ /* 0x000fe4000fffe0ff */
[----:B------:R-:W-:Y:S02]  /*1d00*/  ULEA UR16, UR7, UR4, 0xc ;  /* 0x0000000407107291 */ /* 0x000fe4000f8e60ff */
[----:B------:R-:W-:Y:S02]  /*1d10*/  UISETP.NE.AND UP0, UPT, UR24, 0x13, UPT ;  /* 0x000000131800788c */ /* 0x000fe4000bf05270 */
[----:B------:R-:W-:Y:S02]  /*1d20*/  UIADD3 UR42, UP1, UPT, UR30, 0x80, URZ ;  /* 0x000000801e2a7890 */ /* 0x000fe4000ff3e0ff */
[----:B------:R-:W-:Y:S02]  /*1d30*/  USEL UR9, URZ, 0x1, UP0 ;  /* 0x00000001ff097887 */ /* 0x000fe40008000000 */
[----:B------:R-:W-:Y:S02]  /*1d40*/  USEL UR24, UR24, URZ, UP0 ;  /* 0x000000ff18187287 */ /* 0x000fe40008000000 */
[----:B------:R-:W-:Y:S02]  /*1d50*/  USHF.L.U32 UR18, UR29, 0x5, URZ ;  /* 0x000000051d127899 */ /* 0x000fe400080006ff */
[----:B------:R-:W-:Y:S01]  /*1d60*/  ULEA UR8, UR24, UR4, 0x3 ;  /* 0x0000000418087291 */ /* 0x000fe2000f8e18ff */
[----:B------:R-:W-:Y:S01]  /*1d70*/  LOP3.LUT R12, R12, UR9, RZ, 0x3c, !PT ;  /* 0x000000090c0c7c12 */ /* 0x000fe2000f8e3cff */
[----:B------:R-:W-:Y:S02]  /*1d80*/  UIADD3 UR16, UPT, UPT, UR16, 0xb280, URZ ;  /* 0x0000b28010107890 */ /* 0x000fe4000fffe0ff */
[----:B------:R-:W-:Y:S01]  /*1d90*/  UIADD3.X UR43, UPT, UPT, URZ, UR31, URZ, UP1, !UPT ;  /* 0x0000001fff2b7290 */ /* 0x000fe20008ffe4ff */
[----:B-1----:R-:W-:Y:S01]  /*1da0*/  SHF.L.U32 R0, R12, 0x1f, RZ ;  /* 0x0000001f0c007819 */ /* 0x002fe200000006ff */
[----:B------:R-:W-:Y:S02]  /*1db0*/  UIMAD UR6, UR7, 0x1600, UR4 ;  /* 0x00001600070678a4 */ /* 0x000fe4000f8e0204 */
[----:B------:R-:W-:Y:S01]  /*1dc0*/  UIADD3 UR40, UP0, UPT, UR30, 0x180, URZ ;  /* 0x000001801e287890 */ /* 0x000fe2000ff1e0ff */
[----:B------:R3:W4:Y:S01]  /*1dd0*/  SYNCS.PHASECHK.TRANS64.TRYWAIT P0, [UR8+0x98], R0 ;  /* 0x00009800ff0075a7 */ /* 0x0007220008001108 */
[----:B------:R-:W-:Y:S01]  /*1de0*/  UIADD3 UR8, UPT, UPT, UR6, 0x1e280, URZ ;  /* 0x0001e28006087890 */ /* 0x000fe2000fffe0ff */
[----:B------:R-:W-:Y:S01]  /*1df0*/  UMOV UR38, 0x0 ;  /* 0x0000000000267882 */ /* 0x000fe20000000000 */
[----:B------:R-:W-:Y:S01]  /*1e00*/  UMOV UR39, 0x10000000 ;  /* 0x1000000000277882 */ /* 0x000fe20000000000 */
[----:B------:R-:W-:Y:S01]  /*1e10*/  UMOV UR19, UR35 ;  /* 0x0000002300137c82 */ /* 0x000fe20008000000 */
[----:B------:R-:W-:Y:S01]  /*1e20*/  UMOV UR20, UR36 ;  /* 0x0000002400147c82 */ /* 0x000fe20008000000 */
[----:B------:R-:W-:Y:S01]  /*1e30*/  UIADD3.X UR41, UPT, UPT, URZ, UR31, URZ, UP0, !UPT ;  /* 0x0000001fff297290 */ /* 0x000fe200087fe4ff */
[----:B------:R3:W-:Y:S01]  /*1e40*/  UTMALDG.3D [UR16], [UR42], desc[UR38] ;  /* 0x000026102a0075b4 */ /* 0x0007e20008011000 */
[----:B------:R-:W-:Y:S01]  /*1e50*/  UIADD3 UR29, UPT, UPT, UR29, 0x1, URZ ;  /* 0x000000011d1d7890 */ /* 0x000fe2000fffe0ff */
[----:B------:R-:W-:Y:S01]  /*1e60*/  UMOV UR12, UR36 ;  /* 0x00000024000c7c82 */ /* 0x000fe20008000000 */
[----:B------:R-:W-:Y:S01]  /*1e70*/  UMOV UR9, UR17 ;  /* 0x0000001100097c82 */ /* 0x000fe20008000000 */
[----:B------:R-:W-:Y:S01]  /*1e80*/  UMOV UR10, UR18 ;  /* 0x00000012000a7c82 */ /* 0x000fe20008000000 */
[----:B------:R-:W-:Y:S03]  /*1e90*/  UISETP.NE.AND UP0, UPT, UR29, UR32, UPT ;  /* 0x000000201d00728c */ /* 0x000fe6000bf05270 */
[----:B------:R3:W-:Y:S01]  /*1ea0*/  UTMALDG.3D [UR8], [UR40], desc[UR38] ;  /* 0x00002608280075b4 */ /* 0x0007e20008011000 */
[----:B------:R-:W-:Y:S05]  /*1eb0*/  UMOV UR7, UR24 ;  /* 0x0000001800077c82 */ /* 0x000fea0008000000 */
[----:B------:R-:W-:Y:S05]  /*1ec0*/  BRA.U UP0, `(.L_x_32) ;  /* 0xfffffffd005c7547 */ /* 0x000fea000b83ffff */
.L_x_27:
[C---:B------:R-:W-:Y:S01]  /*1ed0*/  LEA R3, R11.reuse, UR4, 0x3 ;  /* 0x000000040b037c11 */ /* 0x040fe2000f8e18ff */
[----:B------:R-:W-:Y:S01]  /*1ee0*/  NOP ;  /* 0x0000000000007918 */ /* 0x000fe20000000000 */
[----:B-1-3--:R-:W-:Y:S02]  /*1ef0*/  SHF.L.U32 R0, R10, 0x1f, RZ ;  /* 0x0000001f0a007819 */ /* 0x00afe400000006ff */
[----:B------:R-:W-:Y:S02]  /*1f00*/  LEA R5, R11, UR4, 0x4 ;  /* 0x000000040b057c11 */ /* 0x000fe4000f8e20ff */
[----:B--2-4-:R-:W1:Y:S02]  /*1f10*/  SYNCS.PHASECHK.TRANS64.TRYWAIT P0, [R3+URZ+0x150], R0 ;  /* 0x00015000030075a7 */ /* 0x014e6400080011ff */
[----:B-1----:R-:W-:Y:S05]  /*1f20*/  @!P0 BRA `(.L_x_33) ;  /* 0x0000008c00888947 */ /* 0x002fea0003800000 */
.L_x_117:
[----:B------:R-:W2:Y:S01]  /*1f30*/  LDS.128 R4, [R5+0x1c0] ;  /* 0x0001c00005047984 */ /* 0x000ea20000000c00 */
[----:B------:R-:W-:Y:S01]  /*1f40*/  UISETP.GE.AND UP0, UPT, UR13, 0x1, UPT ;  /* 0x000000010d00788c */ /* 0x000fe2000bf06270 */
[----:B------:R-:W-:Y:S01]  /*1f50*/  @!PT LDS RZ, [RZ] ;  /* 0x00000000fffff984 */ /* 0x000fe20000000800 */
[----:B------:R-:W-:Y:S01]  /*1f60*/  @!PT LDS RZ, [RZ] ;  /* 0x00000000fffff984 */ /* 0x000fe20000000800 */
[----:B------:R-:W-:Y:S01]  /*1f70*/  @!PT LDS RZ, [RZ] ;  /* 0x00000000fffff984 */ /* 0x000fe20000000800 */
[----:B------:R-:W-:Y:S01]  /*1f80*/  @!PT LDS RZ, [RZ] ;  /* 0x00000000fffff984 */ /* 0x000fe20000000800 */
[----:B------:R3:W-:Y:S06]  /*1f90*/  MEMBAR.ALL.CTA ;  /* 0x0000000000007992 */ /* 0x0007ec0000008000 */
[----:B---3--:R-:W3:Y:S01]  /*1fa0*/  FENCE.VIEW.ASYNC.S ;  /* 0x00000000000073c6 */ /* 0x008ee20000000000 */
[----:B--2---:R-:W-:-:S13]  /*1fb0*/  LOP3.LUT P0, RZ, R6, 0x1, RZ, 0xc0, !PT ;  /* 0x0000000106ff7812 */ /* 0x004fda000780c0ff */
[----:B---3--:R-:W-:Y:S01]  /*1fc0*/  VOTEU.ANY UP1, P0 ;  /* 0x0000000000ff7886 */ /* 0x008fe20000020100 */
[----:B------:R-:W-:-:S13]  /*1fd0*/  PLOP3.LUT P0, PT, PT, PT, UP1, 0x80, 0x8 ;  /* 0x000000000008781c */ /* 0x000fda0003f0f018 */
[----:B-1----:R-:W-:Y:S02]  /*1fe0*/  @P0 LOP3.LUT R0, R5, 0xffff, RZ, 0xc0, !PT ;  /* 0x0000ffff05000812 */ /* 0x002fe400078ec0ff */
[----:B------:R-:W-:Y:S02]  /*1ff0*/  @P0 MOV R2, R4 ;  /* 0x0000000400020202 */ /* 0x000fe40000000f00 */
[----:B------:R-:W-:Y:S01]  /*2000*/  @P0 R2UR UR7, R0 ;  /* 0x00000000000702ca */ /* 0x000fe200000e0000 */
[----:B------:R-:W-:Y:S01]  /*2010*/  VIADD R0, R3, 0x160 ;  /* 0x0000016003007836 */ /* 0x000fe20000000000 */
[----:B------:R-:W-:Y:S02]  /*2020*/  @P0 SHF.R.U32.HI R4, RZ, 0x10, R5 ;  /* 0x00000010ff040819 */ /* 0x000fe40000011605 */
[----:B------:R-:W-:Y:S02]  /*2030*/  @P0 R2UR UR8, R2 ;  /* 0x00000000020802ca */ /* 0x000fe400000e0000 */
[----:B------:R-:W-:-:S02]  /*2040*/  PRMT R0, RZ, 0x654, R0 ;  /* 0x00000654ff007816 */ /* 0x000fc40000000000 */
[----:B------:R-:W-:Y:S02]  /*2050*/  @P0 R2UR UR6, R4 ;  /* 0x00000000040602ca */ /* 0x000fe400000e0000 */
[----:B------:R1:W-:Y:S03]  /*2060*/  SYNCS.ARRIVE.TRANS64.RED.A1T0 RZ, [R0+URZ], RZ ;  /* 0x000000ff00ff79a7 */ /* 0x0003e600081004ff */
[----:B------:R-:W-:-:S04]  /*2070*/  @UP1 UMOV UR22, UR7 ;  /* 0x0000000700161c82 */ /* 0x000fc80008000000 */
[----:B------:R-:W-:-:S04]  /*2080*/  @UP1 UMOV UR23, UR8 ;  /* 0x0000000800171c82 */ /* 0x000fc80008000000 */
[----:B------:R-:W-:Y:S01]  /*2090*/  @UP1 UMOV UR36, UR6 ;  /* 0x0000000600241c82 */ /* 0x000fe20008000000 */
[----:B------:R-:W-:Y:S05]  /*20a0*/  BRA.U !UP0, `(.L_x_34) ;  /* 0x0000000108bc7547 */ /* 0x000fea000b800000 */
[----:B------:R-:W2:Y:S01]  /*20b0*/  LDCU.128 UR8, c[0x0][0xb10] ;  /* 0x00016200ff0877ac */ /* 0x000ea20008000c00 */
[----:B------:R-:W3:Y:S01]  /*20c0*/  LDCU UR12, c[0x0][0xb20] ;  /* 0x00016400ff0c77ac */ /* 0x000ee20008000800 */
[----:B------:R-:W4:Y:S01]  /*20d0*/  LDCU UR16, c[0x0][0xb0c] ;  /* 0x00016180ff1077ac */ /* 0x000f220008000800 */
[----:B------:R-:W5:Y:S01]  /*20e0*/  LDCU.64 UR6, c[0x0][0xb28] ;  /* 0x00016500ff0677ac */ /* 0x000f620008000a00 */
[----:B------:R-:W-:Y:S02]  /*20f0*/  UISETP.NE.AND UP3, UPT, UR13, 0x1, UPT ;  /* 0x000000010d00788c */ /* 0x000fe4000bf65270 */
[----:B--2---:R-:W-:Y:S02]  /*2100*/  UIMAD.WIDE.U32 UR34, UR15, UR11, URZ ;  /* 0x0000000b0f2272a5 */ /* 0x004fe4000f8e00ff */
[----:B------:R-:W-:Y:S02]  /*2110*/  UIMAD.WIDE.U32 UR32, UR21, UR8, URZ ;  /* 0x00000008152072a5 */ /* 0x000fe4000f8e00ff */
[----:B------:R-:W-:-:S02]  /*2120*/  UIMAD.WIDE.U32 UR18, UR22, UR11, URZ ;  /* 0x0000000b161272a5 */ /* 0x000fc4000f8e00ff */
[----:B------:R-:W-:Y:S01]  /*2130*/  UISETP.NE.AND UP0, UPT, UR10, 0x1, UPT ;  /* 0x000000010a00788c */ /* 0x000fe2000bf05270 */
[----:B------:R-:W-:Y:S02]  /*2140*/  UMOV UR11, UR35 ;  /* 0x00000023000b7c82 */ /* 0x000fe40008000000 */
[----:B------:R-:W-:Y:S01]  /*2150*/  UMOV UR17, UR33 ;  /* 0x0000002100117c82 */ /* 0x000fe20008000000 */
[----:B---3--:R-:W-:Y:S02]  /*2160*/  USHF.R.U32.HI UR11, URZ, UR12, UR11 ;  /* 0x0000000cff0b7299 */ /* 0x008fe4000801160b */
[----:B----4-:R-:W-:Y:S02]  /*2170*/  UISETP.NE.AND UP2, UPT, UR16, 0x1, UPT ;  /* 0x000000011000788c */ /* 0x010fe4000bf45270 */
[----:B------:R-:W-:Y:S02]  /*2180*/  USHF.R.U32.HI UR17, URZ, UR9, UR17 ;  /* 0x00000009ff117299 */ /* 0x000fe40008011611 */
[----:B------:R-:W-:-:S02]  /*2190*/  USEL UR11, UR15, UR11, !UP0 ;  /* 0x0000000b0f0b7287 */ /* 0x000fc4000c000000 */
[----:B------:R-:W-:Y:S02]  /*21a0*/  USEL UR17, UR21, UR17, !UP2 ;  /* 0x0000001115117287 */ /* 0x000fe4000d000000 */
[----:B-----5:R-:W-:Y:S02]  /*21b0*/  UIMAD.WIDE.U32 UR34, UR11, UR6, URZ ;  /* 0x000000060b2272a5 */ /* 0x020fe4000f8e00ff */
[----:B------:R-:W-:Y:S02]  /*21c0*/  UIMAD.WIDE.U32 UR32, UR23, UR8, URZ ;  /* 0x00000008172072a5 */ /* 0x000fe4000f8e00ff */
[----:B------:R-:W-:Y:S02]  /*21d0*/  USHF.R.U32.HI UR19, URZ, UR12, UR19 ;  /* 0x0000000cff137299 */ /* 0x000fe40008011613 */
[----:B------:R-:W-:Y:S02]  /*21e0*/  UIMAD.WIDE.U32 UR38, UR17, UR6, URZ ;  /* 0x00000006112672a5 */ /* 0x000fe4000f8e00ff */
[----:B------:R-:W-:-:S02]  /*21f0*/  @UP3 USHF.R.U32.HI UR11, URZ, UR7, UR35 ;  /* 0x00000007ff0b3299 */ /* 0x000fc40008011623 */
[----:B------:R-:W-:Y:S02]  /*2200*/  USHF.R.U32.HI UR33, URZ, UR9, UR33 ;  /* 0x00000009ff217299 */ /* 0x000fe40008011621 */
[----:B------:R-:W-:Y:S02]  /*2210*/  USEL UR19, UR22, UR19, !UP0 ;  /* 0x0000001316137287 */ /* 0x000fe4000c000000 */
[----:B------:R-:W-:Y:S02]  /*2220*/  @UP3 USHF.R.U32.HI UR17, URZ, UR7, UR39 ;  /* 0x00000007ff113299 */ /* 0x000fe40008011627 */
[----:B------:R-:W-:Y:S02]  /*2230*/  UIMAD UR11, UR13, UR11, URZ ;  /* 0x0000000b0d0b72a4 */ /* 0x000fe4000f8e02ff */
[----:B------:R-:W-:Y:S02]  /*2240*/  USEL UR33, UR23, UR33, !UP2 ;  /* 0x0000002117217287 */ /* 0x000fe4000d000000 */
[----:B------:R-:W-:-:S02]  /*2250*/  UIMAD UR8, UR13, UR17, URZ ;  /* 0x000000110d0872a4 */ /* 0x000fc4000f8e02ff */
[----:B------:R-:W-:Y:S02]  /*2260*/  UISETP.GE.AND UP0, UPT, UR19, UR11, UPT ;  /* 0x0000000b1300728c */ /* 0x000fe4000bf06270 */
[----:B------:R-:W-:Y:S02]  /*2270*/  UIMAD.WIDE.U32 UR38, UR19, UR6, URZ ;  /* 0x00000006132672a5 */ /* 0x000fe4000f8e00ff */
[----:B------:R-:W-:Y:S02]  /*2280*/  UISETP.GE.OR UP0, UPT, UR33, UR8, UP0 ;  /* 0x000000082100728c */ /* 0x000fe40008706670 */
[----:B------:R-:W-:Y:S02]  /*2290*/  UIMAD.WIDE.U32 UR34, UR33, UR6, URZ ;  /* 0x00000006212272a5 */ /* 0x000fe4000f8e00ff */
[----:B------:R-:W-:Y:S02]  /*22a0*/  USHF.R.U32.HI UR6, URZ, UR7, UR39 ;  /* 0x00000007ff067299 */ /* 0x000fe40008011627 */
[----:B------:R-:W-:-:S02]  /*22b0*/  UIADD3 UR8, UPT, UPT, -UR19, URZ, URZ ;  /* 0x000000ff13087290 */ /* 0x000fc4000fffe1ff */
[----:B------:R-:W-:Y:S02]  /*22c0*/  USEL UR6, UR19, UR6, !UP3 ;  /* 0x0000000613067287 */ /* 0x000fe4000d800000 */
[----:B------:R-:W-:Y:S02]  /*22d0*/  UIMAD UR8, UR10, UR8, UR22 ;  /* 0x000000080a0872a4 */ /* 0x000fe4000f8e0216 */
[----:B------:R-:W-:Y:S02]  /*22e0*/  @!UP0 USHF.R.U32.HI UR9, URZ, UR7, UR35 ;  /* 0x00000007ff098299 */ /* 0x000fe40008011623 */
[----:B------:R-:W-:Y:S02]  /*22f0*/  UIADD3 UR11, UPT, UPT, -UR6, URZ, URZ ;  /* 0x000000ff060b7290 */ /* 0x000fe4000fffe1ff */
[----:B------:R-:W-:Y:S02]  /*2300*/  @!UP0 USEL UR9, UR33, UR9, !UP3 ;  /* 0x0000000921098287 */ /* 0x000fe4000d800000 */
[----:B------:R-:W-:-:S02]  /*2310*/  UIMAD UR11, UR13, UR11, UR19 ;  /* 0x0000000b0d0b72a4 */ /* 0x000fc4000f8e0213 */
[----:B------:R-:W-:Y:S02]  /*2320*/  UIADD3 UR7, UPT, UPT, -UR33, URZ, URZ ;  /* 0x000000ff21077290 */ /* 0x000fe4000fffe1ff */
[----:B------:R-:W-:Y:S02]  /*2330*/  @!UP0 UIMAD UR11, UR11, UR17, UR9 ;  /* 0x000000110b0b82a4 */ /* 0x000fe4000f8e0209 */
[----:B------:R-:W-:Y:S02]  /*2340*/  @!UP0 UIADD3 UR6, UPT, UPT, UR6, -UR9, URZ ;  /* 0x8000000906068290 */ /* 0x000fe4000fffe0ff */
[----:B------:R-:W-:Y:S02]  /*2350*/  UIMAD UR7, UR16, UR7, UR23 ;  /* 0x00000007100772a4 */ /* 0x000fe4000f8e0217 */
[----:B------:R-:W-:-:S03]  /*2360*/  @!UP0 UIMAD UR19, UR13, UR6, UR33 ;  /* 0x000000060d1382a4 */ /* 0x000fc6000f8e0221 */
[----:B------:R-:W-:Y:S01]  /*2370*/  @!UP0 UMOV UR33, UR11 ;  /* 0x0000000b00218c82 */ /* 0x000fe20008000000 */
[----:B------:R-:W-:Y:S02]  /*2380*/  UIMAD UR22, UR19, UR10, UR8 ;  /* 0x0000000a131672a4 */ /* 0x000fe4000f8e0208 */
[----:B------:R-:W-:-:S12]  /*2390*/  UIMAD UR23, UR33, UR16, UR7 ;  /* 0x00000010211772a4 */ /* 0x000fd8000f8e0207 */
.L_x_34:
[----:B------:R-:W2:Y:S02]  /*23a0*/  LDCU UR6, c[0x0][0xb30] ;  /* 0x00016600ff0677ac */ /* 0x000ea40008000800 */
[----:B--2---:R-:W-:-:S09]  /*23b0*/  UISETP.NE.AND UP0, UPT, UR6, 0x1, UPT ;  /* 0x000000010600788c */ /* 0x004fd2000bf05270 */
[----:B------:R-:W-:Y:S05]  /*23c0*/  BRA.U UP0, `(.L_x_35) ;  /* 0x0000000100407547 */ /* 0x000fea000b800000 */
[----:B------:R-:W2:Y:S01]  /*23d0*/  LDCU.128 UR8, c[0x0][0xb10] ;  /* 0x00016200ff0877ac */ /* 0x000ea20008000c00 */
[----:B------:R-:W3:Y:S01]  /*23e0*/  LDCU UR7, c[0x0][0xb0c] ;  /* 0x00016180ff0777ac */ /* 0x000ee20008000800 */
[----:B------:R-:W4:Y:S01]  /*23f0*/  LDCU UR6, c[0x0][0xb20] ;  /* 0x00016400ff0677ac */ /* 0x000f220008000800 */
[----:B--2---:R-:W-:Y:S02]  /*2400*/  UIMAD.WIDE.U32 UR18, UR23, UR8, URZ ;  /* 0x00000008171272a5 */ /* 0x004fe4000f8e00ff */
[----:B------:R-:W-:Y:S02]  /*2410*/  UIMAD.WIDE.U32 UR16, UR22, UR11, URZ ;  /* 0x0000000b161072a5 */ /* 0x000fe4000f8e00ff */
[----:B---3--:R-:W-:Y:S02]  /*2420*/  UISETP.NE.AND UP2, UPT, UR7, 0x1, UPT ;  /* 0x000000010700788c */ /* 0x008fe4000bf45270 */
[----:B------:R-:W-:Y:S01]  /*2430*/  UISETP.NE.AND UP0, UPT, UR10, 0x1, UPT ;  /* 0x000000010a00788c */ /* 0x000fe2000bf05270 */
[----:B------:R-:W-:Y:S01]  /*2440*/  UMOV UR11, UR19 ;  /* 0x00000013000b7c82 */ /* 0x000fe20008000000 */
[----:B----4-:R-:W-:-:S02]  /*2450*/  USHF.R.U32.HI UR6, URZ, UR6, UR17 ;  /* 0x00000006ff067299 */ /* 0x010fc40008011611 */
[----:B------:R-:W-:Y:S02]  /*2460*/  USHF.R.U32.HI UR9, URZ, UR9, UR11 ;  /* 0x00000009ff097299 */ /* 0x000fe4000801160b */
[----:B------:R-:W-:Y:S02]  /*2470*/  USEL UR6, UR22, UR6, !UP0 ;  /* 0x0000000616067287 */ /* 0x000fe4000c000000 */
[----:B------:R-:W-:-:S04]  /*2480*/  USEL UR9, UR23, UR9, !UP2 ;  /* 0x0000000917097287 */ /* 0x000fc8000d000000 */
[----:B------:R-:W-:Y:S02]  /*2490*/  UIADD3 UR8, UPT, UPT, UR9, -UR6, URZ ;  /* 0x8000000609087290 */ /* 0x000fe4000fffe0ff */
[----:B------:R-:W-:Y:S02]  /*24a0*/  UIADD3 UR6, UPT, UPT, -UR9, UR6, URZ ;  /* 0x0000000609067290 */ /* 0x000fe4000fffe1ff */
[----:B------:R-:W-:Y:S02]  /*24b0*/  UIMAD UR22, UR8, UR10, UR22 ;  /* 0x0000000a081672a4 */ /* 0x000fe4000f8e0216 */
[----:B------:R-:W-:-:S12]  /*24c0*/  UIMAD UR23, UR6, UR7, UR23 ;  /* 0x00000007061772a4 */ /* 0x000fd8000f8e0217 */
.L_x_35:
[----:B------:R-:W-:Y:S01]  /*24d0*/  VIADD R11, R11, 0x1 ;  /* 0x000000010b0b7836 */ /* 0x000fe20000000000 */
[----:B------:R-:W-:Y:S01]  /*24e0*/  PLOP3.LUT P1, PT, PT, PT, PT, 0x80, 0x8 ;  /* 0x000000000008781c */ /* 0x000fe20003f2f070 */
[----:B------:R-:W-:Y:S02]  /*24f0*/  UIADD3 UR63, UPT, UPT, UR23, UR47, URZ ;  /* 0x0000002f173f7290 */ /* 0x000fe4000fffe0ff */
[----:B------:R-:W-:Y:S01]  /*2500*/  UIADD3 UR62, UPT, UPT, UR22, UR46, URZ ;  /* 0x0000002e163e7290 */ /* 0x000fe2000fffe0ff */
[----:B------:R-:W-:-:S04]  /*2510*/  ISETP.NE.AND P0, PT, R11, 0x2, PT ;  /* 0x000000020b00780c */ /* 0x000fc80003f05270 */
[----:B------:R-:W-:Y:S02]  /*2520*/  SEL R3, RZ, 0x1, P0 ;  /* 0x00000001ff037807 */ /* 0x000fe40000000000 */
[----:B------:R-:W-:Y:S02]  /*2530*/  SEL R11, R11, RZ, P0 ;  /* 0x000000ff0b0b7207 */ /* 0x000fe40000000000 */
[----:B------:R-:W-:Y:S01]  /*2540*/  LOP3.LUT R10, R10, R3, RZ, 0x3c, !PT ;  /* 0x000000030a0a7212 */ /* 0x000fe200078e3cff */
[----:B------:R-:W-:Y:S06]  /*2550*/  BRA.U UP1, `(.L_x_36) ;  /* 0xfffffff101887547 */ /* 0x000fec000b83ffff */
[----:B------:R-:W-:Y:S01]  /*2560*/  UIADD3 UR4, UPT, UPT, UR4, 0x98, URZ ;  /* 0x0000009804047890 */ /* 0x000fe2000fffe0ff */
[----:B------:R-:W-:-:S03]  /*2570*/  SHF.L.U32 R3, R12, 0x1f, RZ ;  /* 0x0000001f0c037819 */ /* 0x000fc600000006ff */
[----:B------:R-:W-:-:S09]  /*2580*/  ULEA UR5, UR24, UR4, 0x3 ;  /* 0x0000000418057291 */ /* 0x000fd2000f8e18ff */
[----:B------:R-:W2:Y:S02]  /*2590*/  SYNCS.PHASECHK.TRANS64.TRYWAIT P0, [UR5], R3 ;  /* 0x00000003ff0075a7 */ /* 0x000ea40008001105 */
[----:B--2---:R-:W-:Y:S05]  /*25a0*/  @!P0 BRA `(.L_x_37) ;  /* 0x0000008400fc8947 */ /* 0x004fea0003800000 */
.L_x_119:
[----:B------:R-:W-:-:S04]  /*25b0*/  UIADD3 UR6, UPT, UPT, UR24, 0x1, URZ ;  /* 0x0000000118067890 */ /* 0x000fc8000fffe0ff */
[----:B------:R-:W-:-:S04]  /*25c0*/  UISETP.NE.AND UP0, UPT, UR6, 0x13, UPT ;  /* 0x000000130600788c */ /* 0x000fc8000bf05270 */
[----:B------:R-:W-:Y:S02]  /*25d0*/  USEL UR7, URZ, 0x1, UP0 ;  /* 0x00000001ff077887 */ /* 0x000fe40008000000 */
[----:B------:R-:W-:-:S04]  /*25e0*/  USEL UR6, UR6, URZ, UP0 ;  /* 0x000000ff06067287 */ /* 0x000fc80008000000 */
[----:B------:R-:W-:Y:S01]  /*25f0*/  ULEA UR5, UR6, UR4, 0x3 ;  /* 0x0000000406057291 */ /* 0x000fe2000f8e18ff */
[----:B------:R-:W-:-:S04]  /*2600*/  LOP3.LUT R2, R12, UR7, RZ, 0x3c, !PT ;  /* 0x000000070c027c12 */ /* 0x000fc8000f8e3cff */
[----:B-1----:R-:W-:-:S04]  /*2610*/  SHF.L.U32 R3, R2, 0x1f, RZ ;  /* 0x0000001f02037819 */ /* 0x002fc800000006ff */
[----:B------:R-:W1:Y:S02]  /*2620*/  SYNCS.PHASECHK.TRANS64.TRYWAIT P0, [UR5], R3 ;  /* 0x00000003ff0075a7 */ /* 0x000e640008001105 */
[----:B-1----:R-:W-:Y:S05]  /*2630*/  @!P0 BRA `(.L_x_38) ;  /* 0x0000008400f08947 */ /* 0x002fea0003800000 */
.L_x_121:
        /* <DEDUP_REMOVED lines=9> */
.L_x_123:
        /* <DEDUP_REMOVED lines=9> */
.L_x_125:
        /* <DEDUP_REMOVED lines=9> */
.L_x_127:
        /* <DEDUP_REMOVED lines=9> */
.L_x_129:
        /* <DEDUP_REMOVED lines=9> */
.L_x_131:
        /* <DEDUP_REMOVED lines=9> */
.L_x_133:
        /* <DEDUP_REMOVED lines=9> */
.L_x_135:
        /* <DEDUP_REMOVED lines=9> */
.L_x_137:
        /* <DEDUP_REMOVED lines=9> */
.L_x_139:
        /* <DEDUP_REMOVED lines=9> */
.L_x_141:
        /* <DEDUP_REMOVED lines=9> */
.L_x_143:
        /* <DEDUP_REMOVED lines=9> */
.L_x_145:
        /* <DEDUP_REMOVED lines=9> */
.L_x_147:
        /* <DEDUP_REMOVED lines=9> */
.L_x_149:
        /* <DEDUP_REMOVED lines=9> */
.L_x_151:
        /* <DEDUP_REMOVED lines=9> */
.L_x_153:
[----:B------:R-:W-:-:S04]  /*2f40*/  UIADD3 UR6, UPT, UPT, UR6, 0x1, URZ ;  /* 0x0000000106067890 */ /* 0x000fc8000fffe0ff */
[----:B------:R-:W-:-:S04]  /*2f50*/  UISETP.NE.AND UP0, UPT, UR6, 0x13, UPT ;  /* 0x000000130600788c */ /* 0x000fc8000bf05270 */
[----:B------:R-:W-:Y:S02]  /*2f60*/  USEL UR5, URZ, 0x1, UP0 ;  /* 0x00000001ff057887 */ /* 0x000fe40008000000 */
[----:B------:R-:W-:-:S04]  /*2f70*/  USEL UR6, UR6, URZ, UP0 ;  /* 0x000000ff06067287 */ /* 0x000fc80008000000 */
[----:B------:R-:W-:Y:S01]  /*2f80*/  ULEA UR6, UR6, UR4, 0x3 ;  /* 0x0000000406067291 */ /* 0x000fe2000f8e18ff */
[----:B-1----:R-:W-:-:S04]  /*2f90*/  LOP3.LUT R3, R2, UR5, RZ, 0x3c, !PT ;  /* 0x0000000502037c12 */ /* 0x002fc8000f8e3cff */
[----:B------:R-:W-:Y:S01]  /*2fa0*/  SHF.L.U32 R3, R3, 0x1f, RZ ;  /* 0x0000001f03037819 */ /* 0x000fe200000006ff */
[----:B------:R-:W-:-:S07]  /*2fb0*/  IMAD.U32 R0, RZ, RZ, UR6 ;  /* 0x00000006ff007e24 */ /* 0x000fce000f8e00ff */
.L_x_55:
[----:B-1----:R1:W2:Y:S02]  /*2fc0*/  SYNCS.PHASECHK.TRANS64.TRYWAIT P0, [R0+URZ], R3 ;  /* 0x00000003000075a7 */ /* 0x0022a400080011ff */
[----:B--2---:R-:W-:Y:S05]  /*2fd0*/  @!P0 NANOSLEEP.SYNCS 0x989680 ;  /* 0x009896800000895d */ /* 0x004fea0003900000 */
[----:B------:R-:W2:Y:S02]  /*2fe0*/  @!P0 SYNCS.PHASECHK.TRANS64 P0, [R0+URZ], R3 ;  /* 0x00000003000085a7 */ /* 0x000ea400080010ff */
[----:B--2---:R-:W-:Y:S05]  /*2ff0*/  @P0 EXIT ;  /* 0x000000000000094d */ /* 0x004fea0003800000 */
[----:B------:R-:W-:Y:S05]  /*3000*/  BRA `(.L_x_55) ;  /* 0xfffffffc00ec7947 */ /* 0x000fea000383ffff */
.L_x_18:
[----:B------:R-:W-:-:S04]  /*3010*/  UISETP.NE.AND UP0, UPT, UR5, URZ, UPT ;  /* 0x000000ff0500728c */ /* 0x000fc8000bf05270 */
[----:B------:R-:W-:-:S09]  /*3020*/  UISETP.NE.OR UP0, UPT, UR12, 0x1, UP0 ;  /* 0x000000010c00788c */ /* 0x000fd20008705670 */
[----:B------:R-:W-:Y:S05]  /*3030*/  BRA.U UP0, `(.L_x_56) ;  /* 0x0000000500487547 */ /* 0x000fea000b800000 */
[----:B------:R-:W-:Y:S01]  /*3040*/  ISETP.NE.AND P2, PT, R0, RZ, PT ;  /* 0x000000ff0000720c */ /* 0x000fe20003f45270 */
[----:B------:R-:W-:Y:S01]  /*3050*/  IMAD.MOV.U32 R12, RZ, RZ, 0x1 ;  /* 0x00000001ff0c7424 */ /* 0x000fe200078e00ff */
[----:B------:R-:W-:Y:S02]  /*3060*/  CS2R R10, SRZ ;  /* 0x00000000000a7805 */ /* 0x000fe4000001ff00 */
[----:B------:R-:W-:Y:S01]  /*3070*/  CS2R R8, SRZ ;  /* 0x0000000000087805 */ /* 0x000fe2000001ff00 */
[----:B------:R-:W-:Y:S01]  /*3080*/  UMOV UR6, 0x400 ;  /* 0x0000040000067882 */ /* 0x000fe20000000000 */
[----:B------:R-:W-:Y:S01]  /*3090*/  UMOV UR7, URZ ;  /* 0x000000ff00077c82 */ /* 0x000fe20008000000 */
[----:B------:R-:W-:-:S12]  /*30a0*/  ULEA UR6, UR5, UR6, 0x18 ;  /* 0x0000000605067291 */ /* 0x000fd8000f8ec0ff */
.L_x_60:
[----:B------:R-:W-:Y:S02]  /*30b0*/  LEA R2, R8, UR6, 0x3 ;  /* 0x0000000608027c11 */ /* 0x000fe4000f8e18ff */
[----:B------:R-:W-:-:S03]  /*30c0*/  SHF.L.U32 R5, R9, 0x1f, RZ ;  /* 0x0000001f09057819 */ /* 0x000fc600000006ff */
[----:B------:R-:W-:Y:S01]  /*30d0*/  VIADD R4, R2, 0x1a0 ;  /* 0x000001a002047836 */ /* 0x000fe20000000000 */
[----:B------:R-:W2:Y:S02]  /*30e0*/  SYNCS.PHASECHK.TRANS64.TRYWAIT P0, [R2+URZ+0x190], R5 ;  /* 0x00019005020075a7 */ /* 0x000ea400080011ff */
[----:B--2---:R-:W-:Y:S05]  /*30f0*/  @!P0 BRA `(.L_x_57) ;  /* 0x0000008000d88947 */ /* 0x004fea0003800000 */
.L_x_154:
[----:B------:R-:W-:Y:S01]  /*3100*/  ULEA UR5, UR7, UR6, 0x3 ;  /* 0x0000000607057291 */ /* 0x000fe2000f8e18ff */
[----:B------:R-:W-:Y:S02]  /*3110*/  PRMT R4, RZ, 0x654, R4 ;  /* 0x00000654ff047816 */ /* 0x000fe40000000004 */
[----:B--2---:R-:W-:Y:S01]  /*3120*/  SHF.L.U32 R5, R12, 0x1f, RZ ;  /* 0x0000001f0c057819 */ /* 0x004fe200000006ff */
[----:B------:R-:W-:Y:S01]  /*3130*/  UIADD3 UR4, UPT, UPT, UR5, 0x150, URZ ;  /* 0x0000015005047890 */ /* 0x000fe2000fffe0ff */
[----:B------:R2:W-:Y:S05]  /*3140*/  SYNCS.ARRIVE.TRANS64.RED.A1T0 RZ, [R4+URZ], RZ ;  /* 0x000000ff04ff79a7 */ /* 0x0005ea00081004ff */
[----:B------:R-:W-:Y:S01]  /*3150*/  IMAD.U32 R7, RZ, RZ, UR4 ;  /* 0x00000004ff077e24 */ /* 0x000fe2000f8e00ff */
[----:B------:R-:W3:Y:S04]  /*3160*/  SYNCS.PHASECHK.TRANS64.TRYWAIT P0, [UR5+0x160], R5 ;  /* 0x00016005ff0075a7 */ /* 0x000ee80008001105 */
[----:B------:R-:W-:Y:S01]  /*3170*/  PRMT R6, R0, 0x654, R7 ;  /* 0x0000065400067816 */ /* 0x000fe20000000007 */
[----:B--2---:R-:W-:Y:S01]  /*3180*/  @!P2 IMAD.MOV.U32 R4, RZ, RZ, 0x10 ;  /* 0x00000010ff04a424 */ /* 0x004fe200078e00ff */
[----:B---3--:R-:W-:Y:S06]  /*3190*/  @!P0 BRA `(.L_x_58) ;  /* 0x0000008000c48947 */ /* 0x008fec0003800000 */
.L_x_156:
[----:B------:R-:W-:Y:S01]  /*31a0*/  ULEA UR4, UR7, UR6, 0x4 ;  /* 0x0000000607047291 */ /* 0x000fe2000f8e20ff */
[----:B------:R-:W-:Y:S01]  /*31b0*/  SEL R3, R6, R3, !P2 ;  /* 0x0000000306037207 */ /* 0x000fe20005000000 */
[----:B------:R-:W-:Y:S01]  /*31c0*/  UIADD3 UR5, UPT, UPT, UR5, 0x150, URZ ;  /* 0x0000015005057890 */ /* 0x000fe2000fffe0ff */
[----:B--2---:R-:W-:Y:S01]  /*31d0*/  LEA R2, R11, UR6, 0x3 ;  /* 0x000000060b027c11 */ /* 0x004fe2000f8e18ff */
[----:B------:R-:W-:Y:S01]  /*31e0*/  UIADD3 UR4, UPT, UPT, UR4, 0x1c0, URZ ;  /* 0x000001c004047890 */ /* 0x000fe2000fffe0ff */
[----:B------:R-:W-:Y:S01]  /*31f0*/  SHF.L.U32 R5, R10, 0x1f, RZ ;  /* 0x0000001f0a057819 */ /* 0x000fe200000006ff */
[----:B------:R2:W-:Y:S01]  /*3200*/  @!P2 SYNCS.ARRIVE.TRANS64.RED RZ, [R3+URZ], R4 ;  /* 0x0000000403ffa9a7 */ /* 0x0005e200080004ff */
[----:B------:R-:W-:Y:S01]  /*3210*/  UIADD3 UR7, UPT, UPT, UR7, 0x1, URZ ;  /* 0x0000000107077890 */ /* 0x000fe2000fffe0ff */
[----:B------:R-:W-:-:S03]  /*3220*/  VIADD R8, R8, 0x1 ;  /* 0x0000000108087836 */ /* 0x000fc60000000000 */
[----:B------:R-:W-:Y:S02]  /*3230*/  UISETP.NE.AND UP0, UPT, UR7, 0x2, UPT ;  /* 0x000000020700788c */ /* 0x000fe4000bf05270 */
[----:B------:R-:W-:Y:S06]  /*3240*/  UGETNEXTWORKID.BROADCAST [UR4], [UR5] ;  /* 0x00000000040073ca */ /* 0x000fec0008000100 */
[----:B------:R-:W-:Y:S01]  /*3250*/  USEL UR4, URZ, 0x1, UP0 ;  /* 0x00000001ff047887 */ /* 0x000fe20008000000 */
[----:B------:R-:W-:Y:S01]  /*3260*/  ISETP.NE.AND P0, PT, R8, 0x2, PT ;  /* 0x000000020800780c */ /* 0x000fe20003f05270 */
[----:B------:R-:W-:Y:S01]  /*3270*/  USEL UR7, UR7, URZ, UP0 ;  /* 0x000000ff07077287 */ /* 0x000fe20008000000 */
[----:B------:R-:W3:Y:S03]  /*3280*/  SYNCS.PHASECHK.TRANS64.TRYWAIT P1, [R2+URZ+0x150], R5 ;  /* 0x00015005020075a7 */ /* 0x000ee600080211ff */
[----:B------:R-:W-:Y:S01]  /*3290*/  LOP3.LUT R12, R12, UR4, RZ, 0x3c, !PT ;  /* 0x000000040c0c7c12 */ /* 0x000fe2000f8e3cff */
[----:B--23--:R-:W-:Y:S07]  /*32a0*/  @!P1 BRA `(.L_x_59) ;  /* 0x0000008000989947 */ /* 0x00cfee0003800000 */
.L_x_157:
[C---:B------:R-:W-:Y:S01]  /*32b0*/  LEA R4, R11.reuse, UR6, 0x4 ;  /* 0x000000060b047c11 */ /* 0x040fe2000f8e20ff */
[----:B--2---:R-:W-:Y:S01]  /*32c0*/  VIADD R2, R2, 0x160 ;  /* 0x0000016002027836 */ /* 0x004fe20000000000 */
[----:B------:R-:W-:Y:S01]  /*32d0*/  SEL R8, R8, RZ, P0 ;  /* 0x000000ff08087207 */ /* 0x000fe20000000000 */
[----:B------:R-:W-:-:S03]  /*32e0*/  VIADD R11, R11, 0x1 ;  /* 0x000000010b0b7836 */ /* 0x000fc60000000000 */
[----:B------:R-:W2:Y:S01]  /*32f0*/  LDS.128 R4, [R4+0x1c0] ;  /* 0x0001c00004047984 */ /* 0x000ea20000000c00 */
[----:B------:R-:W-:Y:S02]  /*3300*/  PRMT R2, RZ, 0x654, R2 ;  /* 0x00000654ff027816 */ /* 0x000fe40000000002 */
[C---:B------:R-:W-:Y:S01]  /*3310*/  ISETP.NE.AND P1, PT, R11.reuse, 0x2, PT ;  /* 0x000000020b00780c */ /* 0x040fe20003f25270 */
[----:B------:R-:W-:Y:S01]  /*3320*/  @!PT LDS RZ, [RZ] ;  /* 0x00000000fffff984 */ /* 0x000fe20000000800 */
[----:B------:R-:W-:Y:S01]  /*3330*/  @!PT LDS RZ, [RZ] ;  /* 0x00000000fffff984 */ /* 0x000fe20000000800 */
[----:B------:R-:W-:Y:S01]  /*3340*/  @!PT LDS RZ, [RZ] ;  /* 0x00000000fffff984 */ /* 0x000fe20000000800 */
[----:B------:R-:W-:Y:S01]  /*3350*/  @!PT LDS RZ, [RZ] ;  /* 0x00000000fffff984 */ /* 0x000fe20000000800 */
[----:B------:R3:W-:Y:S06]  /*3360*/  MEMBAR.ALL.CTA ;  /* 0x0000000000007992 */ /* 0x0007ec0000008000 */
[----:B---3--:R-:W3:Y:S01]  /*3370*/  FENCE.VIEW.ASYNC.S ;  /* 0x00000000000073c6 */ /* 0x008ee20000000000 */
[----:B------:R-:W-:Y:S01]  /*3380*/  SEL R11, R11, RZ, P1 ;  /* 0x000000ff0b0b7207 */ /* 0x000fe20000800000 */
[----:B---3--:R3:W-:Y:S01]  /*3390*/  SYNCS.ARRIVE.TRANS64.RED.A1T0 RZ, [R2+URZ], RZ ;  /* 0x000000ff02ff79a7 */ /* 0x0087e200081004ff */
[----:B--2---:R-:W-:-:S02]  /*33a0*/  LOP3.LUT P3, RZ, R6, 0x1, RZ, 0xc0, !PT ;  /* 0x0000000106ff7812 */ /* 0x004fc4000786c0ff */
[----:B------:R-:W-:-:S04]  /*33b0*/  SEL R5, RZ, 0x1, P1 ;  /* 0x00000001ff057807 */ /* 0x000fc80000800000 */
[----:B------:R-:W-:Y:S02]  /*33c0*/  LOP3.LUT R10, R10, R5, RZ, 0x3c, !PT ;  /* 0x000000050a0a7212 */ /* 0x000fe400078e3cff */
[----:B---3--:R-:W-:-:S04]  /*33d0*/  SEL R2, RZ, 0x1, P0 ;  /* 0x00000001ff027807 */ /* 0x008fc80000000000 */
[----:B------:R-:W-:Y:S01]  /*33e0*/  LOP3.LUT R9, R9, R2, RZ, 0x3c, !PT ;  /* 0x0000000209097212 */ /* 0x000fe200078e3cff */
[----:B------:R-:W-:Y:S06]  /*33f0*/  @P3 BRA `(.L_x_60) ;  /* 0xfffffffc002c3947 */ /* 0x000fec000383ffff */
[----:B------:R-:W-:Y:S01]  /*3400*/  ULEA UR5, UR7, UR6, 0x3 ;  /* 0x0000000607057291 */ /* 0x000fe2000f8e18ff */
[----:B------:R-:W-:-:S08]  /*3410*/  SHF.L.U32 R3, R12, 0x1f, RZ ;  /* 0x0000001f0c037819 */ /* 0x000fd000000006ff */
[----:B------:R-:W2:Y:S02]  /*3420*/  SYNCS.PHASECHK.TRANS64 P0, [UR5+0x160], R3 ;  /* 0x00016003ff0075a7 */ /* 0x000ea40008001005 */
[----:B--2---:R-:W-:Y:S05]  /*3430*/  @P0 BRA `(.L_x_61) ;  /* 0x0000000000080947 */ /* 0x004fea0003800000 */
[----:B------:R-:W2:Y:S02]  /*3440*/  SYNCS.PHASECHK.TRANS64.TRYWAIT P0, [UR5+0x160], R3 ;  /* 0x00016003ff0075a7 */ /* 0x000ea40008001105 */
[----:B--2---:R-:W-:Y:S05]  /*3450*/  @!P0 BRA `(.L_x_62) ;  /* 0x0000008000408947 */ /* 0x004fea0003800000 */
.L_x_61:
[----:B------:R-:W-:-:S04]  /*3460*/  UIADD3 UR4, UPT, UPT, UR7, 0x1, URZ ;  /* 0x0000000107047890 */ /* 0x000fc8000fffe0ff */
[----:B------:R-:W-:-:S04]  /*3470*/  UISETP.NE.AND UP0, UPT, UR4, 0x2, UPT ;  /* 0x000000020400788c */ /* 0x000fc8000bf05270 */
[----:B------:R-:W-:Y:S02]  /*3480*/  USEL UR8, URZ, 0x1, UP0 ;  /* 0x00000001ff087887 */ /* 0x000fe40008000000 */
[----:B------:R-:W-:-:S04]  /*3490*/  USEL UR4, UR4, URZ, UP0 ;  /* 0x000000ff04047287 */ /* 0x000fc80008000000 */
[----:B------:R-:W-:Y:S01]  /*34a0*/  ULEA UR4, UR4, UR6, 0x3 ;  /* 0x0000000604047291 */ /* 0x000fe2000f8e18ff */
[----:B--2---:R-:W-:-:S04]  /*34b0*/  LOP3.LUT R3, R12, UR8, RZ, 0x3c, !PT ;  /* 0x000000080c037c12 */ /* 0x004fc8000f8e3cff */
[----:B------:R-:W-:-:S04]  /*34c0*/  SHF.L.U32 R0, R3, 0x1f, RZ ;  /* 0x0000001f03007819 */ /* 0x000fc800000006ff */
[----:B------:R-:W2:Y:S02]  /*34d0*/  SYNCS.PHASECHK.TRANS64 P0, [UR4+0x160], R0 ;  /* 0x00016000ff0075a7 */ /* 0x000ea40008001004 */
[----:B-12---:R-:W-:Y:S05]  /*34e0*/  @P0 EXIT ;  /* 0x000000000000094d */ /* 0x006fea0003800000 */
[----:B------:R-:W-:Y:S02]  /*34f0*/  SHF.L.U32 R3, R3, 0x1f, RZ ;  /* 0x0000001f03037819 */ /* 0x000fe400000006ff */
[----:B------:R-:W-:-:S07]  /*3500*/  MOV R0, UR4 ;  /* 0x0000000400007c02 */ /* 0x000fce0008000f00 */
.L_x_63:
[----:B-1----:R1:W2:Y:S02]  /*3510*/  SYNCS.PHASECHK.TRANS64.TRYWAIT P0, [R0+URZ+0x160], R3 ;  /* 0x00016003000075a7 */ /* 0x0022a400080011ff */
[----:B--2---:R-:W-:Y:S05]  /*3520*/  @!P0 NANOSLEEP.SYNCS 0x989680 ;  /* 0x009896800000895d */ /* 0x004fea0003900000 */
[----:B------:R-:W2:Y:S02]  /*3530*/  @!P0 SYNCS.PHASECHK.TRANS64 P0, [R0+URZ+0x160], R3 ;  /* 0x00016003000085a7 */ /* 0x000ea400080010ff */
[----:B--2---:R-:W-:Y:S05]  /*3540*/  @P0 EXIT ;  /* 0x000000000000094d */ /* 0x004fea0003800000 */
[----:B------:R-:W-:Y:S05]  /*3550*/  BRA `(.L_x_63) ;  /* 0xfffffffc00ec7947 */ /* 0x000fea000383ffff */
.L_x_56:
[----:B------:R-:W-:-:S09]  /*3560*/  UISETP.NE.AND UP0, UPT, UR12, URZ, UPT ;  /* 0x000000ff0c00728c */ /* 0x000fd2000bf05270 */
[----:B------:R-:W-:Y:S05]  /*3570*/  BRA.U UP0, `(.L_x_64) ;  /* 0x0000000d00187547 */ /* 0x000fea000b800000 */
[----:B------:R-:W-:Y:S01]  /*3580*/  UMOV UR4, 0x40 ;  /* 0x0000004000047882 */ /* 0x000fe20000000000 */
[----:B------:R-:W-:Y:S01]  /*3590*/  NOP ;  /* 0x0000000000007918 */ /* 0x000fe20000000000 */
[----:B------:R-:W-:Y:S01]  /*35a0*/  ULEA UR4, UR5, UR4, 0x18 ;  /* 0x0000000405047291 */ /* 0x000fe2000f8ec0ff */
[----:B------:R-:W-:Y:S02]  /*35b0*/  UMOV UR6, 0x400 ;  /* 0x0000040000067882 */ /* 0x000fe40000000000 */
[----:B------:R-:W-:-:S06]  /*35c0*/  ULEA UR6, UR5, UR6, 0x18 ;  /* 0x0000000605067291 */ /* 0x000fcc000f8ec0ff */
[----:B------:R-:W2:Y:S02]  /*35d0*/  LDS.U8 R0, [UR4+0x1c] ;  /* 0x00001c04ff007984 */ /* 0x000ea40008000000 */
[----:B--2---:R-:W-:-:S13]  /*35e0*/  ISETP.NE.AND P0, PT, R0, RZ, PT ;  /* 0x000000ff0000720c */ /* 0x004fda0003f05270 */
[----:B------:R-:W-:Y:S05]  /*35f0*/  @P0 BRA `(.L_x_65) ;  /* 0x0000000000580947 */ /* 0x000fea0003800000 */
[----:B------:R-:W-:-:S13]  /*3600*/  ELECT P0, URZ, PT ;  /* 0x0000000000ff782f */ /* 0x000fda0003800000 */
[----:B------:R-:W-:Y:S05]  /*3610*/  @!P0 BRA `(.L_x_66) ;  /* 0x0000000000608947 */ /* 0x000fea0003800000 */
[----:B------:R-:W-:Y:S01]  /*3620*/  UMOV UR5, 0x10 ;  /* 0x0000001000057882 */ /* 0x000fe20000000000 */
[----:B------:R-:W-:Y:S01]  /*3630*/  HFMA2 R0, -RZ, RZ, 0, 5.9604644775390625e-08 ;  /* 0x00000001ff007431 */ /* 0x000fe200000001ff */
[----:B------:R-:W-:-:S03]  /*3640*/  MOV R2, 0xffff ;  /* 0x0000ffff00027802 */ /* 0x000fc60000000f00 */
[----:B------:R-:W-:Y:S04]  /*3650*/  DEPBAR.LE SB2, 0x36 ;  /* 0x0000ad800000791a */ /* 0x000fe80000000000 */
[----:B------:R-:W2:Y:S02]  /*3660*/  UTCATOMSWS.FIND_AND_SET.ALIGN UP0, UR5, UR5 ;  /* 0x00000005000575e3 */ /* 0x000ea40008000800 */
[----:B--2---:R-:W-:Y:S01]  /*3670*/  MOV R3, UR5 ;  /* 0x0000000500037c02 */ /* 0x004fe20008000f00 */
[----:B------:R-:W-:Y:S06]  /*3680*/  BRA.U UP0, `(.L_x_67) ;  /* 0x0000000100187547 */ /* 0x000fec000b800000 */
.L_x_68:
[----:B------:R-:W-:Y:S05]  /*3690*/  NANOSLEEP 0x64 ;  /* 0x000000640000795d */ /* 0x000fea0003800000 */
[----:B------:R-:W-:-:S05]  /*36a0*/  UMOV UR5, 0x10 ;  /* 0x0000001000057882 */ /* 0x000fca0000000000 */
[----:B------:R-:W-:Y:S04]  /*36b0*/  DEPBAR.LE SB2, 0x36 ;  /* 0x0000ad800000791a */ /* 0x000fe80000000000 */
[----:B------:R-:W2:Y:S02]  /*36c0*/  UTCATOMSWS.FIND_AND_SET.ALIGN UP0, UR5, UR5 ;  /* 0x00000005000575e3 */ /* 0x000ea40008000800 */
[----:B--2---:R-:W-:Y:S01]  /*36d0*/  MOV R3, UR5 ;  /* 0x0000000500037c02 */ /* 0x004fe20008000f00 */
[----:B------:R-:W-:Y:S05]  /*36e0*/  BRA.U !UP0, `(.L_x_68) ;  /* 0xfffffffd08e87547 */ /* 0x000fea000b83ffff */
.L_x_67:
[-C--:B------:R-:W-:Y:S02]  /*36f0*/  SHF.L.U32 R2, R2, R3.reuse, RZ ;  /* 0x0000000302027219 */ /* 0x080fe400000006ff */
[----:B------:R-:W-:Y:S01]  /*3700*/  SHF.L.U32 R0, R0, R3, RZ ;  /* 0x0000000300007219 */ /* 0x000fe200000006ff */
[----:B------:R-:W-:Y:S02]  /*3710*/  IMAD.SHL.U32 R3, R3, 0x20, RZ ;  /* 0x0000002003037824 */ /* 0x000fe400078e00ff */
[----:B------:R2:W-:Y:S04]  /*3720*/  ATOMS.OR RZ, [UR4+0x14], R2 ;  /* 0x00001402ffff798c */ /* 0x0005e8000b000004 */
[----:B------:R2:W-:Y:S04]  /*3730*/  ATOMS.OR RZ, [UR4+0x18], R0 ;  /* 0x00001800ffff798c */ /* 0x0005e8000b000004 */
[----:B------:R2:W-:Y:S01]  /*3740*/  STS [UR6+0x1e0], R3 ;  /* 0x0001e003ff007988 */ /* 0x0005e20008000806 */
[----:B------:R-:W-:Y:S05]  /*3750*/  BRA `(.L_x_66) ;  /* 0x0000000000107947 */ /* 0x000fea0003800000 */
.L_x_65:
[----:B------:R-:W-:Y:S02]  /*3760*/  MOV R0, 0xffffffff ;  /* 0xffffffff00007802 */ /* 0x000fe40000000f00 */
[----:B------:R-:W-:-:S03]  /*3770*/  MOV R2, 0x37a0 ;  /* 0x000037a000027802 */ /* 0x000fc60000000f00 */
[----:B------:R2:W-:Y:S04]  /*3780*/  STS [UR6+0x1e0], R0 ;  /* 0x0001e000ff007988 */ /* 0x0005e80008000806 */
[----:B-12---:R-:W-:Y:S05]  /*3790*/  CALL.REL.NOINC `($__internal_1_$__cuda_sm10x_tcgen05_guardrail_trap_phase_invalid_during_alloc) ;  /* 0x0000008000947944 */ /* 0x006fea0003c00000 */
.L_x_66:
[----:B------:R-:W-:Y:S05]  /*37a0*/  WARPSYNC.ALL ;  /* 0x0000000000007948 */ /* 0x000fea0003800000 */
[----:B------:R-:W3:Y:S01]  /*37b0*/  S2UR UR9, SR_CgaCtaId ;  /* 0x00000000000979c3 */ /* 0x000ee20000008800 */
[----:B------:R-:W-:Y:S01]  /*37c0*/  UMOV UR4, 0x400 ;  /* 0x0000040000047882 */ /* 0x000fe20000000000 */
[----:B------:R-:W-:-:S06]  /*37d0*/  NOP ;  /* 0x0000000000007918 */ /* 0x000fcc0000000000 */
[----:B------:R-:W-:Y:S06]  /*37e0*/  BAR.ARV 0x6, 0xa0 ;  /* 0x0182800000007b1d */ /* 0x000fec0000002000 */
[----:B------:R-:W4:Y:S01]  /*37f0*/  LDCU UR5, c[0x0][0x38c] ;  /* 0x00007180ff0577ac */ /* 0x000f220008000800 */
[----:B------:R-:W-:Y:S01]  /*3800*/  IMAD.MOV.U32 R11, RZ, RZ, 0x1 ;  /* 0x00000001ff0b7424 */ /* 0x000fe200078e00ff */
[----:B------:R-:W-:Y:S01]  /*3810*/  CS2R R8, SRZ ;  /* 0x0000000000087805 */ /* 0x000fe2000001ff00 */
[----:B------:R-:W-:Y:S01]  /*3820*/  IMAD.MOV.U32 R10, RZ, RZ, RZ ;  /* 0x000000ffff0a7224 */ /* 0x000fe200078e00ff */
[----:B------:R-:W-:Y:S01]  /*3830*/  UMOV UR11, URZ ;  /* 0x000000ff000b7c82 */ /* 0x000fe20008000000 */
[----:B------:R-:W-:Y:S01]  /*3840*/  UMOV UR18, URZ ;  /* 0x000000ff00127c82 */ /* 0x000fe20008000000 */
[----:B------:R-:W-:Y:S01]  /*3850*/  UMOV UR20, 0x0 ;  /* 0x0000000000147882 */ /* 0x000fe20000000000 */
[----:B------:R-:W-:Y:S01]  /*3860*/  UMOV UR21, 0x82c04a0 ;  /* 0x082c04a000157882 */ /* 0x000fe20000000000 */
[----:B---3--:R-:W-:Y:S01]  /*3870*/  ULEA UR9, UR9, UR4, 0x18 ;  /* 0x0000000409097291 */ /* 0x008fe2000f8ec0ff */
[----:B------:R-:W3:Y:S03]  /*3880*/  LDCU UR4, c[0x0][0x38c] ;  /* 0x00007180ff0477ac */ /* 0x000ee60008000800 */
[----:B------:R-:W-:-:S02]  /*3890*/  UIADD3 UR10, UPT, UPT, UR9, 0xb280, URZ ;  /* 0x0000b280090a7890 */ /* 0x000fc4000fffe0ff */
[----:B----4-:R-:W-:-:S03]  /*38a0*/  UISETP.GE.AND UP4, UPT, UR5, 0x1, UPT ;  /* 0x000000010500788c */ /* 0x010fc6000bf86270 */
[----:B--2---:R-:W2:Y:S01]  /*38b0*/  LDS R0, [UR9+0x1e0] ;  /* 0x0001e009ff007984 */ /* 0x004ea20008000800 */
[----:B------:R-:W-:-:S04]  /*38c0*/  USHF.R.U32.HI UR10, URZ, 0x4, UR10 ;  /* 0x00000004ff0a7899 */ /* 0x000fc8000801160a */
[----:B------:R-:W-:-:S04]  /*38d0*/  ULOP3.LUT UR10, UR10, 0x3fff, URZ, 0xc0, !UPT ;  /* 0x00003fff0a0a7892 */ /* 0x000fc8000f8ec0ff */
[----:B------:R-:W-:Y:S02]  /*38e0*/  ULOP3.LUT UR10, UR10, 0x10000, URZ, 0xfc, !UPT ;  /* 0x000100000a0a7892 */ /* 0x000fe4000f8efcff */
[----:B---3--:R-:W-:-:S04]  /*38f0*/  UIADD3 UR4, UPT, UPT, UR4, 0x1f, URZ ;  /* 0x0000001f04047890 */ /* 0x008fc8000fffe0ff */
[----:B------:R-:W-:-:S04]  /*3900*/  USHF.R.S32.HI UR8, URZ, 0x1f, UR4 ;  /* 0x0000001fff087899 */ /* 0x000fc80008011404 */
[----:B------:R-:W-:Y:S02]  /*3910*/  ULEA.HI UR8, UR8, UR4, URZ, 0x5 ;  /* 0x0000000408087291 */ /* 0x000fe4000f8f28ff */
[----:B------:R-:W-:Y:S02]  /*3920*/  UIADD3 UR4, UPT, UPT, UR9, 0x1e280, URZ ;  /* 0x0001e28009047890 */ /* 0x000fe4000fffe0ff */
[----:B------:R-:W-:Y:S02]  /*3930*/  USHF.R.S32.HI UR8, URZ, 0x5, UR8 ;  /* 0x00000005ff087899 */ /* 0x000fe40008011408 */
[----:B------:R-:W-:Y:S02]  /*3940*/  USHF.R.U32.HI UR4, URZ, 0x4, UR4 ;  /* 0x00000004ff047899 */ /* 0x000fe40008011604 */
[----:B------:R-:W-:Y:S02]  /*3950*/  UISETP.LT.AND UP0, UPT, UR8, 0x1, UPT ;  /* 0x000000010800788c */ /* 0x000fe4000bf01270 */
[----:B------:R-:W-:-:S02]  /*3960*/  ULOP3.LUT UR4, UR4, 0x3fff, URZ, 0xc0, !UPT ;  /* 0x00003fff04047892 */ /* 0x000fc4000f8ec0ff */
[----:B------:R-:W-:Y:S02]  /*3970*/  USEL UR15, UR8, 0x1, !UP0 ;  /* 0x00000001080f7887 */ /* 0x000fe4000c000000 */
[----:B------:R-:W-:Y:S02]  /*3980*/  ULOP3.LUT UR4, UR4, 0x10000, URZ, 0xfc, !UPT ;  /* 0x0001000004047892 */ /* 0x000fe4000f8efcff */
[----:B------:R-:W-:Y:S01]  /*3990*/  UIADD3 UR15, UPT, UPT, -UR15, URZ, URZ ;  /* 0x000000ff0f0f7290 */ /* 0x000fe2000fffe1ff */
[----:B--2---:R-:W-:-:S15]  /*39a0*/  R2UR UR12, R0 ;  /* 0x00000000000c72ca */ /* 0x004fde00000e0000 */
.L_x_75:
[----:B------:R-:W-:Y:S02]  /*39b0*/  LEA R0, R10, UR9, 0x3 ;  /* 0x000000090a007c11 */ /* 0x000fe4000f8e18ff */
[----:B------:R-:W-:Y:S02]  /*39c0*/  SHF.L.U32 R5, R9, 0x1f, RZ ;  /* 0x0000001f09057819 */ /* 0x000fe400000006ff */
[----:B------:R-:W-:Y:S01]  /*39d0*/  PLOP3.LUT P0, PT, PT, PT, UP4, 0x80, 0x8 ;  /* 0x000000000008781c */ /* 0x000fe20003f0f048 */
[----:B------:R-:W-:Y:S01]  /*39e0*/  VIADD R3, R0, 0x160 ;  /* 0x0000016000037836 */ /* 0x000fe20000000000 */
[----:B--2---:R-:W2:Y:S02]  /*39f0*/  SYNCS.PHASECHK.TRANS64.TRYWAIT P1, [R0+URZ+0x150], R5 ;  /* 0x00015005000075a7 */ /* 0x004ea400080211ff */
[----:B--2---:R-:W-:Y:S09]  /*3a00*/  @!P1 BRA `(.L_x_69) ;  /* 0x0000007800ec9947 */ /* 0x004ff20003800000 */
.L_x_159:
[----:B------:R-:W-:Y:S01]  /*3a10*/  LEA R4, R10, UR9, 0x4 ;  /* 0x000000090a047c11 */ /* 0x000fe2000f8e20ff */
[----:B------:R-:W-:Y:S01]  /*3a20*/  @UP4 ULEA UR5, UR18, UR9, 0x3 ;  /* 0x0000000912054291 */ /* 0x000fe2000f8e18ff */
[----:B------:R-:W-:Y:S01]  /*3a30*/  PLOP3.LUT P1, PT, PT, PT, PT, 0x80, 0x8 ;  /* 0x000000000008781c */ /* 0x000fe20003f2f070 */
[----:B------:R-:W-:Y:S01]  /*3a40*/  ULEA UR14, UR11, UR9, 0x3 ;  /* 0x000000090b0e7291 */ /* 0x000fe2000f8e18ff */
[----:B------:R-:W-:Y:S02]  /*3a50*/  PRMT R3, RZ, 0x654, R3 ;  /* 0x00000654ff037816 */ /* 0x000fe40000000003 */
[----:B--2---:R-:W2:Y:S01]  /*3a60*/  LDS.128 R4, [R4+0x1c0] ;  /* 0x0001c00004047984 */ /* 0x004ea20000000c00 */
[----:B------:R-:W-:Y:S02]  /*3a70*/  @P0 SHF.L.U32 R2, R8, 0x1f, RZ ;  /* 0x0000001f08020819 */ /* 0x000fe400000006ff */
[----:B------:R-:W-:Y:S01]  /*3a80*/  SHF.L.U32 R0, R11, 0x1f, RZ ;  /* 0x0000001f0b007819 */ /* 0x000fe200000006ff */
[----:B------:R-:W-:Y:S01]  /*3a90*/  @!PT LDS RZ, [RZ] ;  /* 0x00000000fffff984 */ /* 0x000fe20000000800 */
[----:B------:R-:W-:Y:S01]  /*3aa0*/  @!PT LDS RZ, [RZ] ;  /* 0x00000000fffff984 */ /* 0x000fe20000000800 */
[----:B------:R-:W-:Y:S01]  /*3ab0*/  @!PT LDS RZ, [RZ] ;  /* 0x00000000fffff984 */ /* 0x000fe20000000800 */
[----:B------:R-:W-:Y:S01]  /*3ac0*/  @!PT LDS RZ, [RZ] ;  /* 0x00000000fffff984 */ /* 0x000fe20000000800 */
[----:B------:R3:W-:Y:S06]  /*3ad0*/  MEMBAR.ALL.CTA ;  /* 0x0000000000007992 */ /* 0x0007ec0000008000 */
[----:B---3--:R-:W3:Y:S02]  /*3ae0*/  FENCE.VIEW.ASYNC.S ;  /* 0x00000000000073c6 */ /* 0x008ee40000000000 */
[----:B---3--:R3:W-:Y:S01]  /*3af0*/  SYNCS.ARRIVE.TRANS64.RED.A1T0 RZ, [R3+URZ], RZ ;  /* 0x000000ff03ff79a7 */ /* 0x0087e200081004ff */
[----:B------:R3:W4:Y:S01]  /*3b00*/  @P0 SYNCS.PHASECHK.TRANS64.TRYWAIT P1, [UR5], R2 ;  /* 0x00000002ff0005a7 */ /* 0x0007220008021105 */
[----:B------:R-:W5:Y:S02]  /*3b10*/  SYNCS.PHASECHK.TRANS64.TRYWAIT P0, [UR14+0x180], R0 ;  /* 0x00018000ff0075a7 */ /* 0x000f64000800110e */
[----:B--2345:R-:W-:Y:S05]  /*3b20*/  @!P0 BRA `(.L_x_70) ;  /* 0x0000007800b88947 */ /* 0x03cfea0003800000 */
.L_x_161:
[----:B------:R-:W-:Y:S01]  /*3b30*/  IADD3 R10, PT, PT, R10, 0x1, RZ ;  /* 0x000000010a0a7810 */ /* 0x000fe20007ffe0ff */
[----:B------:R-:W-:Y:S06]  /*3b40*/  BRA.U !UP4, `(.L_x_71) ;  /* 0x000000010c887547 */ /* 0x000fec000b800000 */
[----:B-1----:R-:W-:Y:S02]  /*3b50*/  UIMAD UR13, UR11, 0xb0, UR12 ;  /* 0x000000b00b0d78a4 */ /* 0x002fe4000f8e020c */
[----:B------:R-:W-:Y:S01]  /*3b60*/  UPLOP3.LUT UP2, UPT, UPT, UPT, UPT, 0x40, 0x4 ;  /* 0x000000000004789c */ /* 0x000fe20003f4e870 */
[----:B------:R-:W-:Y:S01]  /*3b70*/  UMOV UR17, UR15 ;  /* 0x0000000f00117c82 */ /* 0x000fe20008000000 */
[----:B------:R-:W-:Y:S01]  /*3b80*/  UMOV UR16, UR8 ;  /* 0x0000000800107c82 */ /* 0x000fe20008000000 */
[----:B------:R-:W-:-:S08]  /*3b90*/  UMOV UR5, UR18 ;  /* 0x0000001200057c82 */ /* 0x000fd00008000000 */
.L_x_74:
[----:B------:R-:W-:Y:S02]  /*3ba0*/  UIADD3 UR17, UPT, UPT, UR17, 0x1, URZ ;  /* 0x0000000111117890 */ /* 0x000fe4000fffe0ff */
[----:B---3--:R-:W-:Y:S02]  /*3bb0*/  ULEA UR7, UR5, UR9, 0x3 ;  /* 0x0000000905077291 */ /* 0x008fe4000f8e18ff */
[----:B------:R-:W-:Y:S01]  /*3bc0*/  UISETP.NE.AND UP3, UPT, UR17, URZ, UPT ;  /* 0x000000ff1100728c */ /* 0x000fe2000bf65270 */
[----:B----4-:R-:W-:Y:S10]  /*3bd0*/  @P1 BRA `(.L_x_72) ;  /* 0x00000000000c1947 */ /* 0x010ff40003800000 */
[----:B--2---:R-:W-:Y:S04]  /*3be0*/  SHF.L.U32 R3, R8, 0x1f, RZ ;  /* 0x0000001f08037819 */ /* 0x004fe800000006ff */
[----:B------:R-:W1:Y:S02]  /*3bf0*/  SYNCS.PHASECHK.TRANS64.TRYWAIT P0, [UR7], R3 ;  /* 0x00000003ff0075a7 */ /* 0x000e640008001107 */
[----:B-1----:R-:W-:Y:S05]  /*3c00*/  @!P0 BRA `(.L_x_73) ;  /* 0x0000007800988947 */ /* 0x002fea0003800000 */
.L_x_72:
[----:B------:R-:W-:Y:S01]  /*3c10*/  UISETP.NE.AND UP0, UPT, UR16, 0x1, UPT ;  /* 0x000000011000788c */ /* 0x000fe2000bf05270 */
[----:B------:R-:W-:Y:S01]  /*3c20*/  PLOP3.LUT P1, PT, PT, PT, PT, 0x80, 0x8 ;  /* 0x000000000008781c */ /* 0x000fe20003f2f070 */
[----:B------:R-:W-:Y:S02]  /*3c30*/  UIADD3 UR18, UPT, UPT, UR5, 0x1, URZ ;  /* 0x0000000105127890 */ /* 0x000fe4000fffe0ff */
[----:B------:R-:W-:Y:S02]  /*3c40*/  UIMAD UR6, UR5, 0x160, UR4 ;  /* 0x00000160050678a4 */ /* 0x000fe4000f8e0204 */
[----:B------:R-:W-:Y:S01]  /*3c50*/  UISETP.NE.AND UP1, UPT, UR18, 0x13, UPT ;  /* 0x000000131200788c */ /* 0x000fe2000bf25270 */
[----:B------:R-:W-:Y:S01]  /*3c60*/  PLOP3.LUT P0, PT, PT, PT, UP0, 0x80, 0x8 ;  /* 0x000000000008781c */ /* 0x000fe20003f0f008 */
[----:B------:R-:W-:Y:S02]  /*3c70*/  UIADD3 UR16, UPT, UPT, UR16, -0x1, URZ ;  /* 0xffffffff10107890 */ /* 0x000fe4000fffe0ff */
[----:B------:R-:W-:Y:S02]  /*3c80*/  USEL UR22, URZ, 0x1, UP1 ;  /* 0x00000001ff167887 */ /* 0x000fe40008800000 */
[----:B------:R-:W-:Y:S01]  /*3c90*/  USEL UR18, UR18, URZ, UP1 ;  /* 0x000000ff12127287 */ /* 0x000fe20008800000 */
[----:B------:R-:W-:Y:S03]  /*3ca0*/  UMOV UR23, 0xc0004010 ;  /* 0xc000401000177882 */ /* 0x000fe60000000000 */
[----:B------:R-:W-:Y:S01]  /*3cb0*/  @UP0 ULEA UR19, UR18, UR9, 0x3 ;  /* 0x0000000912130291 */ /* 0x000fe2000f8e18ff */
[----:B------:R-:W-:Y:S01]  /*3cc0*/  LOP3.LUT R8, R8, UR22, RZ, 0x3c, !PT ;  /* 0x0000001608087c12 */ /* 0x000fe2000f8e3cff */
[----:B------:R-:W-:Y:S03]  /*3cd0*/  ULEA UR22, UR5, UR10, 0x8 ;  /* 0x0000000a05167291 */ /* 0x000fe6000f8e40ff */
[----:B-12---:R-:W-:Y:S01]  /*3ce0*/  @P0 SHF.L.U32 R0, R8, 0x1f, RZ ;  /* 0x0000001f08000819 */ /* 0x006fe200000006ff */
[----:B------:R-:W-:Y:S03]  /*3cf0*/  UMOV UR5, UR18 ;  /* 0x0000001200057c82 */ /* 0x000fe60008000000 */
[----:B------:R3:W4:Y:S01]  /*3d00*/  @P0 SYNCS.PHASECHK.TRANS64.TRYWAIT P1, [UR19], R0 ;  /* 0x00000000ff0005a7 */ /* 0x0007220008021113 */
[----:B------:R-:W-:Y:S03]  /*3d10*/  UIADD3 UR19, UPT, UPT, UR7, 0x98, URZ ;  /* 0x0000009807137890 */ /* 0x000fe6000fffe0ff */
[----:B------:R-:W-:Y:S02]  /*3d20*/  UMOV UR7, 0xc0004010 ;  /* 0xc000401000077882 */ /* 0x000fe40000000000 */
[----:B------:R3:W-:Y:S01]  /*3d30*/  UTCIMMA gdesc[UR22], gdesc[UR6], tmem[UR13], tmem[UR20], idesc[UR21], UP2 ;  /* 0x00ff1406160075ea */ /* 0x0007e2000900010d */
[----:B------:R-:W-:Y:S03]  /*3d40*/  UPLOP3.LUT UP2, UPT, UPT, UPT, UPT, 0x80, 0x8 ;  /* 0x000000000008789c */ /* 0x000fe60003f4f070 */
[----:B------:R3:W-:Y:S01]  /*3d50*/  UTCBAR [UR19], URZ ;  /* 0x000000ff130073e9 */ /* 0x0007e200080000ff */
[----:B------:R-:W-:Y:S07]  /*3d60*/  BRA.U UP3, `(.L_x_74) ;  /* 0xfffffffd038c7547 */ /* 0x000fee000b83ffff */
.L_x_71:
[----:B------:R-:W-:Y:S01]  /*3d70*/  UIADD3 UR11, UPT, UPT, UR11, 0x1, URZ ;  /* 0x000000010b0b7890 */ /* 0x000fe2000fffe0ff */
[----:B------:R-:W-:Y:S01]  /*3d80*/  LOP3.LUT P0, RZ, R6, 0x1, RZ, 0xc0, !PT ;  /* 0x0000000106ff7812 */ /* 0x000fe2000780c0ff */
[----:B------:R-:W-:Y:S01]  /*3d90*/  UIADD3 UR14, UPT, UPT, UR14, 0x170, URZ ;  /* 0x000001700e0e7890 */ /* 0x000fe2000fffe0ff */
[----:B----4-:R-:W-:Y:S01]  /*3da0*/  ISETP.NE.AND P1, PT, R10, 0x2, PT ;  /* 0x000000020a00780c */ /* 0x010fe20003f25270 */
[----:B------:R-:W-:-:S03]  /*3db0*/  UISETP.NE.AND UP0, UPT, UR11, 0x2, UPT ;  /* 0x000000020b00788c */ /* 0x000fc6000bf05270 */
[----:B--23--:R-:W-:Y:S01]  /*3dc0*/  SEL R0, RZ, 0x1, P1 ;  /* 0x00000001ff007807 */ /* 0x00cfe20000800000 */
[----:B------:R-:W-:Y:S01]  /*3dd0*/  USEL UR5, URZ, 0x1, UP0 ;  /* 0x00000001ff057887 */ /* 0x000fe20008000000 */
[----:B------:R-:W-:Y:S01]  /*3de0*/  SEL R10, R10, RZ, P1 ;  /* 0x000000ff0a0a7207 */ /* 0x000fe20000800000 */
[----:B------:R-:W-:Y:S01]  /*3df0*/  USEL UR11, UR11, URZ, UP0 ;  /* 0x000000ff0b0b7287 */ /* 0x000fe20008000000 */
[----:B------:R2:W-:Y:S01]  /*3e00*/  UTCBAR [UR14], URZ ;  /* 0x000000ff0e0073e9 */ /* 0x0005e200080000ff */
[----:B------:R-:W-:Y:S02]  /*3e10*/  LOP3.LUT R9, R9, R0, RZ, 0x3c, !PT ;  /* 0x0000000009097212 */ /* 0x000fe400078e3cff */
[----:B------:R-:W-:Y:S01]  /*3e20*/  LOP3.LUT R11, R11, UR5, RZ, 0x3c, !PT ;  /* 0x000000050b0b7c12 */ /* 0x000fe2000f8e3cff */
[----:B------:R-:W-:Y:S07]  /*3e30*/  @P0 BRA `(.L_x_75) ;  /* 0xfffffff800dc0947 */ /* 0x000fee000383ffff */
[----:B------:R-:W3:Y:S01]  /*3e40*/  S2UR UR4, SR_CgaCtaId ;  /* 0x00000000000479c3 */ /* 0x000ee20000008800 */
[----:B------:R-:W-:Y:S01]  /*3e50*/  ELECT P0, URZ, PT ;  /* 0x0000000000ff782f */ /* 0x000fe20003800000 */
[----:B------:R-:W-:Y:S01]  /*3e60*/  IMAD.MOV.U32 R0, RZ, RZ, 0x1 ;  /* 0x00000001ff007424 */ /* 0x000fe200078e00ff */
[----:B------:R-:W-:Y:S01]  /*3e70*/  UIADD3 UR9, UPT, UPT, UR9, 0x180, URZ ;  /* 0x0000018009097890 */ /* 0x000fe2000fffe0ff */
[----:B------:R-:W-:Y:S01]  /*3e80*/  SHF.L.U32 R3, R11, 0x1f, RZ ;  /* 0x0000001f0b037819 */ /* 0x000fe200000006ff */
[----:B------:R-:W-:-:S03]  /*3e90*/  UMOV UR5, 0x40 ;  /* 0x0000004000057882 */ /* 0x000fc60000000000 */
[----:B------:R-:W-:Y:S01]  /*3ea0*/  UVIRTCOUNT.DEALLOC.SMPOOL 0x80 ;  /* 0x000000800000784c */ /* 0x000fe20000000000 */
[----:B---3--:R-:W-:Y:S02]  /*3eb0*/  ULEA UR4, UR4, UR5, 0x18 ;  /* 0x0000000504047291 */ /* 0x008fe4000f8ec0ff */
[----:B------:R-:W-:-:S07]  /*3ec0*/  ULEA UR5, UR11, UR9, 0x3 ;  /* 0x000000090b057291 */ /* 0x000fce000f8e18ff */
[----:B------:R3:W-:Y:S02]  /*3ed0*/  @P0 STS.U8 [UR4+0x1c], R0 ;  /* 0x00001c00ff000988 */ /* 0x0007e40008000004 */
[----:B------:R-:W4:Y:S02]  /*3ee0*/  SYNCS.PHASECHK.TRANS64.TRYWAIT P0, [UR5], R3 ;  /* 0x00000003ff0075a7 */ /* 0x000f240008001105 */
[----:B---34-:R-:W-:Y:S05]  /*3ef0*/  @!P0 BRA `(.L_x_76) ;  /* 0x0000007400f48947 */ /* 0x018fea0003800000 */
.L_x_164:
[----:B------:R-:W-:-:S04]  /*3f00*/  UIADD3 UR6, UPT, UPT, UR11, 0x1, URZ ;  /* 0x000000010b067890 */ /* 0x000fc8000fffe0ff */
[----:B------:R-:W-:-:S04]  /*3f10*/  UISETP.NE.AND UP0, UPT, UR6, 0x2, UPT ;  /* 0x000000020600788c */ /* 0x000fc8000bf05270 */
[----:B------:R-:W-:Y:S02]  /*3f20*/  USEL UR5, URZ, 0x1, UP0 ;  /* 0x00000001ff057887 */ /* 0x000fe40008000000 */
[----:B------:R-:W-:-:S04]  /*3f30*/  USEL UR6, UR6, URZ, UP0 ;  /* 0x000000ff06067287 */ /* 0x000fc80008000000 */
[----:B------:R-:W-:Y:S01]  /*3f40*/  ULEA UR6, UR6, UR9, 0x3 ;  /* 0x0000000906067291 */ /* 0x000fe2000f8e18ff */
[----:B---3--:R-:W-:-:S04]  /*3f50*/  LOP3.LUT R3, R11, UR5, RZ, 0x3c, !PT ;  /* 0x000000050b037c12 */ /* 0x008fc8000f8e3cff */
[----:B------:R-:W-:-:S04]  /*3f60*/  SHF.L.U32 R3, R3, 0x1f, RZ ;  /* 0x0000001f03037819 */ /* 0x000fc800000006ff */
[----:B------:R-:W3:Y:S02]  /*3f70*/  SYNCS.PHASECHK.TRANS64.TRYWAIT P0, [UR6], R3 ;  /* 0x00000003ff0075a7 */ /* 0x000ee40008001106 */
[----:B---3--:R-:W-:Y:S05]  /*3f80*/  @!P0 BRA `(.L_x_77) ;  /* 0x0000007400e88947 */ /* 0x008fea0003800000 */
.L_x_166:
[----:B------:R-:W-:Y:S01]  /*3f90*/  NOP ;  /* 0x0000000000007918 */ /* 0x000fe20000000000 */
[----:B---3--:R-:W3:Y:S01]  /*3fa0*/  LDS R0, [UR4+0x14] ;  /* 0x00001404ff007984 */ /* 0x008ee20008000800 */
[----:B------:R-:W-:Y:S01]  /*3fb0*/  ULOP3.LUT UR6, UR12, 0xffff, URZ, 0xc0, !UPT ;  /* 0x0000ffff0c067892 */ /* 0x000fe2000f8ec0ff */
[----:B------:R-:W-:Y:S01]  /*3fc0*/  UMOV UR8, 0xffff ;  /* 0x0000ffff00087882 */ /* 0x000fe20000000000 */
[----:B------:R-:W-:Y:S02]  /*3fd0*/  UMOV UR5, 0x1 ;  /* 0x0000000100057882 */ /* 0x000fe40000000000 */
[----:B------:R-:W-:-:S04]  /*3fe0*/  USHF.R.U32.HI UR6, URZ, 0x5, UR6 ;  /* 0x00000005ff067899 */ /* 0x000fc80008011606 */
[----:B------:R-:W-:Y:S02]  /*3ff0*/  USHF.L.U32 UR8, UR8, UR6, URZ ;  /* 0x0000000608087299 */ /* 0x000fe400080006ff */
[----:B------:R-:W-:-:S04]  /*4000*/  USHF.L.U32 UR5, UR5, UR6, URZ ;  /* 0x0000000605057299 */ /* 0x000fc800080006ff */
[----:B---3--:R-:W-:-:S04]  /*4010*/  LOP3.LUT R0, R0, UR8, RZ, 0xc0, !PT ;  /* 0x0000000800007c12 */ /* 0x008fc8000f8ec0ff */
[----:B------:R-:W-:-:S13]  /*4020*/  ISETP.NE.AND P0, PT, R0, UR8, PT ;  /* 0x0000000800007c0c */ /* 0x000fda000bf05270 */
[----:B------:R-:W-:Y:S05]  /*4030*/  @P0 BRA `(.L_x_78) ;  /* 0x0000000000580947 */ /* 0x000fea0003800000 */
[----:B------:R-:W3:Y:S02]  /*4040*/  LDS R0, [UR4+0x18] ;  /* 0x00001804ff007984 */ /* 0x000ee40008000800 */
[----:B---3--:R-:W-:-:S04]  /*4050*/  LOP3.LUT R0, R0, UR5, RZ, 0xc0, !PT ;  /* 0x0000000500007c12 */ /* 0x008fc8000f8ec0ff */
[----:B------:R-:W-:-:S13]  /*4060*/  ISETP.NE.AND P0, PT, R0, UR5, PT ;  /* 0x0000000500007c0c */ /* 0x000fda000bf05270 */
[----:B------:R-:W-:Y:S05]  /*4070*/  @P0 BRA `(.L_x_79) ;  /* 0x00000000003c0947 */ /* 0x000fea0003800000 */
[----:B------:R-:W3:Y:S01]  /*4080*/  S2R R2, SR_LANEID ;  /* 0x0000000000027919 */ /* 0x000ee20000000000 */
[----:B------:R-:W-:Y:S01]  /*4090*/  ULOP3.LUT UR8, URZ, UR8, URZ, 0x33, !UPT ;  /* 0x00000008ff087292 */ /* 0x000fe2000f8e33ff */
[----:B------:R-:W-:Y:S01]  /*40a0*/  LOP3.LUT R4, RZ, UR5, RZ, 0x33, !PT ;  /* 0x00000005ff047c12 */ /* 0x000fe2000f8e33ff */
[----:B------:R-:W-:Y:S02]  /*40b0*/  VOTEU.ANY UR7, UPT, PT ;  /* 0x0000000000077886 */ /* 0x000fe400038e0100 */
[----:B------:R-:W-:Y:S01]  /*40c0*/  UFLO.U32 UR7, UR7 ;  /* 0x00000007000772bd */ /* 0x000fe200080e0000 */
[----:B------:R-:W4:Y:S01]  /*40d0*/  REDUX UR5, R4 ;  /* 0x00000000040573c4 */ /* 0x000f220000000000 */
[----:B------:R-:W-:-:S06]  /*40e0*/  IMAD.U32 R0, RZ, RZ, UR8 ;  /* 0x00000008ff007e24 */ /* 0x000fcc000f8e00ff */
[----:B------:R1:W-:Y:S01]  /*40f0*/  UTCATOMSWS.AND URZ, UR8 ;  /* 0x0000000800ff79e3 */ /* 0x0003e20008000000 */
[----:B------:R-:W5:Y:S01]  /*4100*/  REDUX UR6, R0 ;  /* 0x00000000000673c4 */ /* 0x000f620000000000 */
[----:B---3--:R-:W-:Y:S01]  /*4110*/  ISETP.EQ.U32.AND P0, PT, R2, UR7, PT ;  /* 0x0000000702007c0c */ /* 0x008fe2000bf02070 */
[----:B----4-:R-:W-:Y:S01]  /*4120*/  IMAD.U32 R2, RZ, RZ, UR5 ;  /* 0x00000005ff027e24 */ /* 0x010fe2000f8e00ff */
[----:B-----5:R-:W-:-:S11]  /*4130*/  MOV R3, UR6 ;  /* 0x0000000600037c02 */ /* 0x020fd60008000f00 */
[----:B------:R3:W-:Y:S04]  /*4140*/  @P0 ATOMS.AND RZ, [UR4+0x14], R3 ;  /* 0x00001403ffff098c */ /* 0x0007e8000a800004 */
[----:B------:R3:W-:Y:S01]  /*4150*/  @P0 ATOMS.AND RZ, [UR4+0x18], R2 ;  /* 0x00001802ffff098c */ /* 0x0007e2000a800004 */
[----:B-1----:R-:W-:Y:S05]  /*4160*/  BRA `(.L_x_80) ;  /* 0x0000000000147947 */ /* 0x002fea0003800000 */
.L_x_79:
[----:B------:R-:W-:Y:S02]  /*4170*/  MOV R2, 0x4190 ;  /* 0x0000419000027802 */ /* 0x000fe40000000f00 */
[----:B-12---:R-:W-:Y:S05]  /*4180*/  CALL.REL.NOINC `($__internal_0_$__cuda_sm10x_tcgen05_guardrail_trap_col_being_dealloced_not_returned_by_alloc) ;  /* 0x00000078000c7944 */ /* 0x006fea0003c00000 */
[----:B------:R-:W-:Y:S05]  /*4190*/  BRA `(.L_x_80) ;  /* 0x0000000000087947 */ /* 0x000fea0003800000 */
.L_x_78:
[----:B------:R-:W-:Y:S02]  /*41a0*/  MOV R2, 0x41c0 ;  /* 0x000041c000027802 */ /* 0x000fe40000000f00 */
[----:B-12---:R-:W-:Y:S05]  /*41b0*/  CALL.REL.NOINC `($__internal_2_$__cuda_sm10x_tcgen05_guardrail_trap_unallocated_columns_being_dealloced) ;  /* 0x0000007800187944 */ /* 0x006fea0003c00000 */
.L_x_80:
[----:B------:R-:W-:Y:S01]  /*41c0*/  NOP ;  /* 0x0000000000007918 */ /* 0x000fe20000000000 */
[----:B--2---:R-:W-:Y:S05]  /*41d0*/  EXIT ;  /* 0x000000000000794d */ /* 0x004fea0003800000 */
.L_x_64:
[----:B------:R-:W-:-:S09]  /*41e0*/  UISETP.NE.OR UP0, UPT, UR12, 0x3, !UP3 ;  /* 0x000000030c00788c */ /* 0x000fd2000df05670 */
[----:B------:R-:W-:Y:S05]  /*41f0*/  BRA.U UP0, `(.L_x_81) ;  /* 0x0000000d00d47547 */ /* 0x000fea000b800000 */
[----:B------:R-:W2:Y:S01]  /*4200*/  LDCU.64 UR6, c[0x0][0x888] ;  /* 0x00011100ff0677ac */ /* 0x000ea20008000a00 */
[----:B------:R-:W-:Y:S02]  /*4210*/  HFMA2 R9, -RZ, RZ, 0, 0 ;  /* 0x00000000ff097431 */ /* 0x000fe400000001ff */
[----:B------:R-:W-:Y:S01]  /*4220*/  IMAD.MOV.U32 R11, RZ, RZ, 0x1 ;  /* 0x00000001ff0b7424 */ /* 0x000fe200078e00ff */
[----:B------:R-:W-:Y:S01]  /*4230*/  MOV R8, 0x5800 ;  /* 0x0000580000087802 */ /* 0x000fe20000000f00 */
[----:B------:R-:W3:Y:S01]  /*4240*/  LDCU UR38, c[0x0][0x370] ;  /* 0x00006e00ff2677ac */ /* 0x000ee20008000800 */
[----:B------:R-:W-:Y:S01]  /*4250*/  IMAD.MOV.U32 R10, RZ, RZ, RZ ;  /* 0x000000ffff0a7224 */ /* 0x000fe200078e00ff */
[----:B------:R-:W4:Y:S01]  /*4260*/  LDCU.64 UR22, c[0x0][0x890] ;  /* 0x00011200ff1677ac */ /* 0x000f220008000a00 */
[----:B------:R-:W3:Y:S01]  /*4270*/  LDCU.128 UR48, c[0x0][0xb10] ;  /* 0x00016200ff3077ac */ /* 0x000ee20008000c00 */
[----:B------:R-:W5:Y:S01]  /*4280*/  LDCU UR37, c[0x0][0x374] ;  /* 0x00006e80ff2577ac */ /* 0x000f620008000800 */
[----:B------:R-:W5:Y:S01]  /*4290*/  LDCU UR14, c[0x0][0xb0c] ;  /* 0x00016180ff0e77ac */ /* 0x000f620008000800 */
[----:B------:R-:W5:Y:S01]  /*42a0*/  LDCU UR30, c[0x0][0xb20] ;  /* 0x00016400ff1e77ac */ /* 0x000f620008000800 */
[----:B------:R-:W5:Y:S01]  /*42b0*/  LDCU UR4, c[0x0][0xb30] ;  /* 0x00016600ff0477ac */ /* 0x000f620008000800 */
[----:B--2---:R-:W-:Y:S01]  /*42c0*/  UISETP.NE.U32.AND UP0, UPT, UR6, URZ, UPT ;  /* 0x000000ff0600728c */ /* 0x004fe2000bf05070 */
[----:B------:R-:W-:Y:S01]  /*42d0*/  UMOV UR31, 0x400 ;  /* 0x00000400001f7882 */ /* 0x000fe20000000000 */
[----:B---3--:R-:W-:-:S02]  /*42e0*/  UIMAD.WIDE.U32 UR10, UR38, UR48, URZ ;  /* 0x00000030260a72a5 */ /* 0x008fc4000f8e00ff */
[----:B------:R-:W-:Y:S02]  /*42f0*/  ULEA UR31, UR5, UR31, 0x18 ;  /* 0x0000001f051f7291 */ /* 0x000fe4000f8ec0ff */
[----:B------:R-:W-:Y:S02]  /*4300*/  UISETP.NE.AND.EX UP6, UPT, UR7, URZ, UPT, UP0 ;  /* 0x000000ff0700728c */ /* 0x000fe4000bfc5300 */
[----:B-1----:R-:W-:Y:S02]  /*4310*/  UISETP.NE.AND UP0, UPT, UR13, 0x1, UPT ;  /* 0x000000010d00788c */ /* 0x002fe4000bf05270 */
[----:B----4-:R-:W-:Y:S02]  /*4320*/  UISETP.NE.U32.AND UP0, UPT, UR22, URZ, UPT ;  /* 0x000000ff1600728c */ /* 0x010fe4000bf05070 */
[----:B------:R-:W-:Y:S02]  /*4330*/  UIADD3 UR39, UPT, UPT, UR31, 0x130, URZ ;  /* 0x000001301f277890 */ /* 0x000fe4000fffe0ff */
[----:B-----5:R-:W-:-:S02]  /*4340*/  UIMAD.WIDE.U32 UR8, UR37, UR51, URZ ;  /* 0x00000033250872a5 */ /* 0x020fc4000f8e00ff */
[----:B------:R-:W-:Y:S02]  /*4350*/  UISETP.GE.AND UP3, UPT, UR13, 0x1, UPT ;  /* 0x000000010d00788c */ /* 0x000fe4000bf66270 */
[----:B------:R-:W-:Y:S01]  /*4360*/  UISETP.NE.AND.EX UP5, UPT, UR23, URZ, UPT, UP0 ;  /* 0x000000ff1700728c */ /* 0x000fe2000bfa5300 */
[----:B------:R-:W1:Y:S01]  /*4370*/  LDCU.64 UR56, c[0x0][0x348] ;  /* 0x00006900ff3877ac */ /* 0x000e620008000a00 */
[----:B------:R-:W-:Y:S01]  /*4380*/  UPLOP3.LUT UP1, UPT, UPT, UPT, UPT, 0x40, 0x4 ;  /* 0x000000000004789c */ /* 0x000fe20003f2e870 */
[----:B------:R-:W2:Y:S01]  /*4390*/  LDCU.64 UR6, c[0x0][0xb28] ;  /* 0x00016500ff0677ac */ /* 0x000ea20008000a00 */
[----:B------:R-:W-:Y:S02]  /*43a0*/  UISETP.NE.AND UP3, UPT, UR14, 0x1, UPT ;  /* 0x000000010e00788c */ /* 0x000fe4000bf65270 */
[----:B------:R-:W-:Y:S02]  /*43b0*/  UPRMT UR39, UR5, 0x654, UR39 ;  /* 0x0000065405277896 */ /* 0x000fe40008000027 */
[----:B------:R-:W-:-:S02]  /*43c0*/  USHF.R.U32.HI UR53, URZ, UR49, UR11 ;  /* 0x00000031ff357299 */ /* 0x000fc4000801160b */
[----:B------:R-:W-:Y:S02]  /*43d0*/  USHF.R.U32.HI UR52, URZ, UR30, UR9 ;  /* 0x0000001eff347299 */ /* 0x000fe40008011609 */
[----:B------:R-:W-:Y:S02]  /*43e0*/  UISETP.NE.AND UP0, UPT, UR50, 0x1, UPT ;  /* 0x000000013200788c */ /* 0x000fe4000bf05270 */
[----:B------:R-:W-:-:S11]  /*43f0*/  UISETP.NE.AND UP4, UPT, UR4, 0x1, UPT ;  /* 0x000000010400788c */ /* 0x000fd6000bf85270 */
.L_x_89:
[C---:B---3--:R-:W-:Y:S02]  /*4400*/  LEA R3, R10.reuse, UR31, 0x3 ;  /* 0x0000001f0a037c11 */ /* 0x048fe4000f8e18ff */
[----:B------:R-:W-:Y:S02]  /*4410*/  SHF.L.U32 R0, R9, 0x1f, RZ ;  /* 0x0000001f09007819 */ /* 0x000fe400000006ff */
[----:B------:R-:W-:Y:S02]  /*4420*/  LEA R5, R10, UR31, 0x4 ;  /* 0x0000001f0a057c11 */ /* 0x000fe4000f8e20ff */
[----:B------:R-:W3:Y:S02]  /*4430*/  SYNCS.PHASECHK.TRANS64.TRYWAIT P0, [R3+URZ+0x150], R0 ;  /* 0x00015000030075a7 */ /* 0x000ee400080011ff */
[----:B---34-:R-:W-:Y:S05]  /*4440*/  @!P0 BRA `(.L_x_82) ;  /* 0x0000007000d08947 */ /* 0x018fea0003800000 */
.L_x_167:
[----:B------:R-:W4:Y:S01]  /*4450*/  LDS.128 R4, [R5+0x1c0] ;  /* 0x0001c00005047984 */ /* 0x000f220000000c00 */
[----:B------:R-:W-:Y:S01]  /*4460*/  UISETP.GE.AND UP0, UPT, UR13, 0x1, UPT ;  /* 0x000000010d00788c */ /* 0x000fe2000bf06270 */
[----:B------:R-:W-:Y:S01]  /*4470*/  @!PT LDS RZ, [RZ] ;  /* 0x00000000fffff984 */ /* 0x000fe20000000800 */
[----:B------:R-:W-:Y:S01]  /*4480*/  @!PT LDS RZ, [RZ] ;  /* 0x00000000fffff984 */ /* 0x000fe20000000800 */
[----:B------:R-:W-:Y:S01]  /*4490*/  @!PT LDS RZ, [RZ] ;  /* 0x00000000fffff984 */ /* 0x000fe20000000800 */
[----:B------:R-:W-:Y:S01]  /*44a0*/  @!PT LDS RZ, [RZ] ;  /* 0x00000000fffff984 */ /* 0x000fe20000000800 */
[----:B------:R5:W-:Y:S06]  /*44b0*/  MEMBAR.ALL.CTA ;  /* 0x0000000000007992 */ /* 0x000bec0000008000 */
[----:B-----5:R-:W5:Y:S01]  /*44c0*/  FENCE.VIEW.ASYNC.S ;  /* 0x00000000000073c6 */ /* 0x020f620000000000 */
[----:B----4-:R-:W-:Y:S11]  /*44d0*/  LOP3.LUT P0, RZ, R6, 0x1, RZ, 0xc0, !PT ;  /* 0x0000000106ff7812 */ /* 0x010ff6000780c0ff */
[----:B------:R-:W-:Y:S02]  /*44e0*/  @!UPT UIADD3 URZ, UPT, UPT, URZ, URZ, URZ ;  /* 0x000000fffffff290 */ /* 0x000fe4000fffe0ff */
[----:B-----5:R-:W-:Y:S01]  /*44f0*/  VOTEU.ANY UP3, P0 ;  /* 0x0000000000ff7886 */ /* 0x020fe20000060100 */
[----:B------:R-:W-:Y:S11]  /*4500*/  PLOP3.LUT P0, PT, PT, PT, UP3, 0x80, 0x8 ;  /* 0x000000000008781c */ /* 0x000ff60003f0f038 */
[----:B------:R-:W-:Y:S02]  /*4510*/  @!UPT UIADD3 URZ, UPT, UPT, URZ, URZ, URZ ;  /* 0x000000fffffff290 */ /* 0x000fe4000fffe0ff */
[----:B---3--:R-:W-:Y:S02]  /*4520*/  @P0 SHF.R.U32.HI R0, RZ, 0x10, R5 ;  /* 0x00000010ff000819 */ /* 0x008fe40000011605 */
[----:B------:R-:W-:Y:S02]  /*4530*/  @P0 MOV R2, R4 ;  /* 0x0000000400020202 */ /* 0x000fe40000000f00 */
[----:B------:R-:W-:Y:S01]  /*4540*/  @P0 R2UR UR4, R0 ;  /* 0x00000000000402ca */ /* 0x000fe200000e0000 */
[----:B------:R-:W-:Y:S01]  /*4550*/  VIADD R0, R3, 0x160 ;  /* 0x0000016003007836 */ /* 0x000fe20000000000 */
[----:B------:R-:W-:Y:S02]  /*4560*/  @P0 LOP3.LUT R4, R5, 0xffff, RZ, 0xc0, !PT ;  /* 0x0000ffff05040812 */ /* 0x000fe400078ec0ff */
[----:B------:R-:W-:Y:S02]  /*4570*/  @P0 R2UR UR8, R2 ;  /* 0x00000000020802ca */ /* 0x000fe400000e0000 */
[----:B------:R-:W-:Y:S02]  /*4580*/  PRMT R0, RZ, 0x654, R0 ;  /* 0x00000654ff007816 */ /* 0x000fe40000000000 */
[----:B------:R-:W-:Y:S02]  /*4590*/  @P0 R2UR UR5, R4 ;  /* 0x00000000040502ca */ /* 0x000fe400000e0000 */
[----:B------:R3:W-:Y:S03]  /*45a0*/  SYNCS.ARRIVE.TRANS64.RED.A1T0 RZ, [R0+URZ], RZ ;  /* 0x000000ff00ff79a7 */ /* 0x0007e600081004ff */
[----:B------:R-:W-:Y:S04]  /*45b0*/  @UP3 UMOV UR54, UR4 ;  /* 0x0000000400363c82 */ /* 0x000fe80008000000 */
[----:B------:R-:W-:Y:S04]  /*45c0*/  @UP3 UMOV UR21, UR8 ;  /* 0x0000000800153c82 */ /* 0x000fe80008000000 */
[----:B------:R-:W-:Y:S01]  /*45d0*/  @UP3 UMOV UR15, UR5 ;  /* 0x00000005000f3c82 */ /* 0x000fe20008000000 */
[----:B------:R-:W-:Y:S05]  /*45e0*/  BRA.U !UP0, `(.L_x_83) ;  /* 0x0000000108b47547 */ /* 0x000fea000b800000 */
[----:B------:R-:W-:Y:S02]  /*45f0*/  UP2UR UR20, UPR, URZ, 0x4 ;  /* 0x00000004ff147883 */ /* 0x000fe40008000000 */
[----:B------:R-:W-:Y:S02]  /*4600*/  UISETP.NE.AND UP2, UPT, UR50, 0x1, UPT ;  /* 0x000000013200788c */ /* 0x000fe4000bf45270 */
[----:B------:R-:W-:Y:S02]  /*4610*/  UP2UR UR18, UPR, URZ, 0x2 ;  /* 0x00000002ff127883 */ /* 0x000fe40008000000 */
[----:B------:R-:W-:Y:S02]  /*4620*/  USEL UR4, UR37, UR52, !UP2 ;  /* 0x0000003425047287 */ /* 0x000fe4000d000000 */
[----:B------:R-:W-:Y:S02]  /*4630*/  UIMAD.WIDE.U32 UR24, UR15, UR51, URZ ;  /* 0x000000330f1872a5 */ /* 0x000fe4000f8e00ff */
[----:B------:R-:W-:Y:S02]  /*4640*/  UISETP.NE.AND UP1, UPT, UR13, 0x1, UPT ;  /* 0x000000010d00788c */ /* 0x000fe4000bf25270 */
[----:B--2---:R-:W-:Y:S02]  /*4650*/  UIMAD.WIDE.U32 UR32, UR4, UR6, URZ ;  /* 0x00000006042072a5 */ /* 0x004fe4000f8e00ff */
[----:B------:R-:W-:Y:S02]  /*4660*/  UISETP.NE.AND UP0, UPT, UR14, 0x1, UPT ;  /* 0x000000010e00788c */ /* 0x000fe4000bf05270 */
[----:B------:R-:W-:Y:S02]  /*4670*/  UIMAD.WIDE.U32 UR34, UR21, UR48, URZ ;  /* 0x00000030152272a5 */ /* 0x000fe4000f8e00ff */
[----:B------:R-:W-:Y:S01]  /*4680*/  USEL UR9, UR38, UR53, !UP0 ;  /* 0x0000003526097287 */ /* 0x000fe2000c000000 */
[----:B------:R-:W-:Y:S01]  /*4690*/  UMOV UR19, UR25 ;  /* 0x0000001900137c82 */ /* 0x000fe20008000000 */
[----:B------:R-:W-:Y:S01]  /*46a0*/  UMOV UR25, UR33 ;  /* 0x0000002100197c82 */ /* 0x000fe20008000000 */
[----:B------:R-:W-:Y:S02]  /*46b0*/  USHF.R.U32.HI UR24, URZ, UR30, UR19 ;  /* 0x0000001eff187299 */ /* 0x000fe40008011613 */
[----:B------:R-:W-:Y:S02]  /*46c0*/  UIMAD.WIDE.U32 UR26, UR9, UR6, URZ ;  /* 0x00000006091a72a5 */ /* 0x000fe4000f8e00ff */
[----:B------:R-:W-:Y:S02]  /*46d0*/  @UP1 USHF.R.U32.HI UR4, URZ, UR7, UR25 ;  /* 0x00000007ff041299 */ /* 0x000fe40008011619 */
[----:B------:R-:W-:Y:S02]  /*46e0*/  @UP1 USHF.R.U32.HI UR9, URZ, UR7, UR27 ;  /* 0x00000007ff091299 */ /* 0x000fe4000801161b */
[----:B------:R-:W-:Y:S02]  /*46f0*/  USEL UR8, UR15, UR24, !UP2 ;  /* 0x000000180f087287 */ /* 0x000fe4000d000000 */
[----:B------:R-:W-:Y:S02]  /*4700*/  UIMAD UR4, UR13, UR4, URZ ;  /* 0x000000040d0472a4 */ /* 0x000fe4000f8e02ff */
[----:B------:R-:W-:Y:S02]  /*4710*/  UIMAD UR10, UR13, UR9, URZ ;  /* 0x000000090d0a72a4 */ /* 0x000fe4000f8e02ff */
[----:B------:R-:W-:Y:S02]  /*4720*/  UIMAD.WIDE.U32 UR16, UR8, UR6, URZ ;  /* 0x00000006081072a5 */ /* 0x000fe4000f8e00ff */
[----:B------:R-:W-:Y:S02]  /*4730*/  UISETP.NE.AND UP2, UPT, UR20, URZ, UPT ;  /* 0x000000ff1400728c */ /* 0x000fe4000bf45270 */
[----:B------:R-:W-:Y:S01]  /*4740*/  USHF.R.U32.HI UR17, URZ, UR7, UR17 ;  /* 0x00000007ff117299 */ /* 0x000fe20008011611 */
[----:B------:R-:W-:Y:S02]  /*4750*/  UMOV UR19, UR35 ;  /* 0x0000002300137c82 */ /* 0x000fe40008000000 */
[----:B------:R-:W-:Y:S02]  /*4760*/  USHF.R.U32.HI UR19, URZ, UR49, UR19 ;  /* 0x00000031ff137299 */ /* 0x000fe40008011613 */
[----:B------:R-:W-:Y:S02]  /*4770*/  USEL UR17, UR8, UR17, !UP1 ;  /* 0x0000001108117287 */ /* 0x000fe4000c800000 */
[----:B------:R-:W-:Y:S02]  /*4780*/  USEL UR5, UR21, UR19, !UP0 ;  /* 0x0000001315057287 */ /* 0x000fe4000c000000 */
[----:B------:R-:W-:Y:S02]  /*4790*/  UISETP.GE.AND UP0, UPT, UR8, UR4, UPT ;  /* 0x000000040800728c */ /* 0x000fe4000bf06270 */
[----:B------:R-:W-:Y:S02]  /*47a0*/  UIADD3 UR16, UPT, UPT, -UR17, URZ, URZ ;  /* 0x000000ff11107290 */ /* 0x000fe4000fffe1ff */
[----:B------:R-:W-:Y:S02]  /*47b0*/  UISETP.GE.OR UP0, UPT, UR5, UR10, UP0 ;  /* 0x0000000a0500728c */ /* 0x000fe40008706670 */
[----:B------:R-:W-:Y:S02]  /*47c0*/  UIMAD.WIDE.U32 UR10, UR5, UR6, URZ ;  /* 0x00000006050a72a5 */ /* 0x000fe4000f8e00ff */
[----:B------:R-:W-:Y:S07]  /*47d0*/  UIMAD UR16, UR13, UR16, UR8 ;  /* 0x000000100d1072a4 */ /* 0x000fee000f8e0208 */
[----:B------:R-:W-:Y:S04]  /*47e0*/  @!UP0 USHF.R.U32.HI UR4, URZ, UR7, UR11 ;  /* 0x00000007ff048299 */ /* 0x000fe8000801160b */
[----:B------:R-:W-:Y:S02]  /*47f0*/  @!UP0 USEL UR4, UR5, UR4, !UP1 ;  /* 0x0000000405048287 */ /* 0x000fe4000c800000 */
[----:B------:R-:W-:Y:S02]  /*4800*/  UISETP.NE.AND UP1, UPT, UR18, URZ, UPT ;  /* 0x000000ff1200728c */ /* 0x000fe4000bf25270 */
[----:B------:R-:W-:Y:S02]  /*4810*/  @!UP0 UIMAD UR12, UR9, UR16, UR4 ;  /* 0x00000010090c82a4 */ /* 0x000fe4000f8e0204 */
[----:B------:R-:W-:Y:S02]  /*4820*/  @!UP0 UIADD3 UR16, UPT, UPT, UR17, -UR4, URZ ;  /* 0x8000000411108290 */ /* 0x000fe4000fffe0ff */
[----:B------:R-:W-:Y:S02]  /*4830*/  UIADD3 UR9, UPT, UPT, -UR5, URZ, URZ ;  /* 0x000000ff05097290 */ /* 0x000fe4000fffe1ff */
[----:B------:R-:W-:Y:S02]  /*4840*/  UIADD3 UR4, UPT, UPT, -UR8, URZ, URZ ;  /* 0x000000ff08047290 */ /* 0x000fe4000fffe1ff */
[----:B------:R-:W-:Y:S02]  /*4850*/  @!UP0 UIMAD UR8, UR16, UR13, UR5 ;  /* 0x0000000d100882a4 */ /* 0x000fe4000f8e0205 */
[----:B------:R-:W-:Y:S02]  /*4860*/  UIMAD UR21, UR14, UR9, UR21 ;  /* 0x000000090e1572a4 */ /* 0x000fe4000f8e0215 */
[----:B------:R-:W-:Y:S01]  /*4870*/  UIMAD UR15, UR50, UR4, UR15 ;  /* 0x00000004320f72a4 */ /* 0x000fe2000f8e020f */
[----:B------:R-:W-:Y:S02]  /*4880*/  @!UP0 UMOV UR5, UR12 ;  /* 0x0000000c00058c82 */ /* 0x000fe40008000000 */
[----:B------:R-:W-:Y:S02]  /*4890*/  UIMAD UR21, UR5, UR14, UR21 ;  /* 0x0000000e051572a4 */ /* 0x000fe4000f8e0215 */
[----:B------:R-:W-:Y:S11]  /*48a0*/  UIMAD UR15, UR8, UR50, UR15 ;  /* 0x00000032080f72a4 */ /* 0x000ff6000f8e020f */
[----:B------:R-:W-:Y:S01]  /*48b0*/  @!UPT UIADD3 URZ, UPT, UPT, URZ, URZ, URZ ;  /* 0x000000fffffff290 */ /* 0x000fe2000fffe0ff */
.L_x_83:
[----:B------:R-:W4:Y:S01]  /*48c0*/  @!UP4 LDCU.128 UR8, c[0x0][0xb10] ;  /* 0x00016200ff08c7ac */ /* 0x000f220008000c00 */
[----:B------:R-:W-:Y:S02]  /*48d0*/  ISETP.NE.U32.AND P0, PT, RZ, UR22, PT ;  /* 0x00000016ff007c0c */ /* 0x000fe4000bf05070 */
[----:B------:R-:W-:Y:S02]  /*48e0*/  SHF.L.U32 R2, R11, 0x1f, RZ ;  /* 0x0000001f0b027819 */ /* 0x000fe400000006ff */
[----:B------:R-:W-:Y:S01]  /*48f0*/  ISETP.NE.AND.EX P0, PT, RZ, UR23, PT, P0 ;  /* 0x00000017ff007c0c */ /* 0x000fe2000bf05300 */
[----:B------:R-:W5:Y:S01]  /*4900*/  @!UP4 LDCU UR5, c[0x0][0xb0c] ;  /* 0x00016180ff05c7ac */ /* 0x000f620008000800 */
[----:B----4-:R-:W-:Y:S04]  /*4910*/  UIMAD.WIDE.U32 UR16, UR21, UR8, URZ ;  /* 0x00000008151072a5 */ /* 0x010fe8000f8e00ff */
[----:B------:R-:W-:Y:S02]  /*4920*/  @!UP4 USHF.R.U32.HI UR4, URZ, UR9, UR17 ;  /* 0x00000009ff04c299 */ /* 0x000fe40008011611 */
[----:B------:R-:W-:Y:S02]  /*4930*/  UIMAD.WIDE.U32 UR16, UR15, UR11, URZ ;  /* 0x0000000b0f1072a5 */ /* 0x000fe4000f8e00ff */
[----:B-----5:R-:W-:Y:S04]  /*4940*/  @!UP4 UISETP.NE.AND UP0, UPT, UR5, 0x1, UPT ;  /* 0x000000010500c88c */ /* 0x020fe8000bf05270 */
[----:B------:R-:W-:Y:S02]  /*4950*/  @!UP4 USEL UR8, UR21, UR4, !UP0 ;  /* 0x000000041508c287 */ /* 0x000fe4000c000000 */
[----:B------:R-:W-:Y:S01]  /*4960*/  @!UP4 UISETP.NE.AND UP0, UPT, UR10, 0x1, UPT ;  /* 0x000000010a00c88c */ /* 0x000fe2000bf05270 */
[----:B------:R-:W4:Y:S02]  /*4970*/  @!UP4 LDCU UR4, c[0x0][0xb20] ;  /* 0x00016400ff04c7ac */ /* 0x000f240008000800 */
[----:B----4-:R-:W-:Y:S04]  /*4980*/  @!UP4 USHF.R.U32.HI UR4, URZ, UR4, UR17 ;  /* 0x00000004ff04c299 */ /* 0x010fe80008011611 */
[----:B------:R-:W-:Y:S04]  /*4990*/  @!UP4 USEL UR9, UR15, UR4, !UP0 ;  /* 0x000000040f09c287 */ /* 0x000fe8000c000000 */
[----:B------:R-:W-:Y:S02]  /*49a0*/  @!UP4 UIADD3 UR4, UPT, UPT, -UR8, UR9, URZ ;  /* 0x000000090804c290 */ /* 0x000fe4000fffe1ff */
[----:B------:R-:W-:Y:S02]  /*49b0*/  @!UP4 UIADD3 UR8, UPT, UPT, UR8, -UR9, URZ ;  /* 0x800000090808c290 */ /* 0x000fe4000fffe0ff */
[----:B------:R-:W-:Y:S02]  /*49c0*/  @!UP4 UIMAD UR21, UR4, UR5, UR21 ;  /* 0x000000050415c2a4 */ /* 0x000fe4000f8e0215 */
[----:B------:R-:W-:Y:S01]  /*49d0*/  @!UP4 UIMAD UR15, UR8, UR10, UR15 ;  /* 0x0000000a080fc2a4 */ /* 0x000fe2000f8e020f */
[----:B------:R-:W-:Y:S11]  /*49e0*/  BRA.U UP1, `(.L_x_84) ;  /* 0x0000000101107547 */ /* 0x000ff6000b800000 */
[----:B---3--:R-:W-:Y:S04]  /*49f0*/  MOV R0, UR29 ;  /* 0x0000001d00007c02 */ /* 0x008fe80008000f00 */
[----:B------:R-:W-:Y:S04]  /*4a00*/  SHF.L.U32 R3, R0, 0x1f, RZ ;  /* 0x0000001f00037819 */ /* 0x000fe800000006ff */
[----:B------:R-:W3:Y:S02]  /*4a10*/  SYNCS.PHASECHK.TRANS64.TRYWAIT P1, [UR31+0x148], R3 ;  /* 0x00014803ff0075a7 */ /* 0x000ee4000802111f */
[----:B---3--:R-:W-:Y:S05]  /*4a20*/  @!P1 BRA `(.L_x_85) ;  /* 0x0000006c006c9947 */ /* 0x008fea0003800000 */
.L_x_84:
[----:B------:R-:W-:Y:S05]  /*4a30*/  BRA.U !UP5, `(.L_x_86) ;  /* 0x000000010d407547 */ /* 0x000fea000b800000 */
[----:B------:R-:W-:Y:S01]  /*4a40*/  UPLOP3.LUT UP2, UPT, UPT, UPT, UP6, 0x80, 0x8 ;  /* 0x000000000008789c */ /* 0x000fe20003f4f060 */
[----:B---3--:R-:W-:Y:S02]  /*4a50*/  IMAD.MOV.U32 R3, RZ, RZ, 0x1 ;  /* 0x00000001ff037424 */ /* 0x008fe400078e00ff */
[----:B------:R-:W-:Y:S03]  /*4a60*/  IMAD.MOV.U32 R0, RZ, RZ, 0x1 ;  /* 0x00000001ff007424 */ /* 0x000fe600078e00ff */
[----:B------:R-:W-:Y:S05]  /*4a70*/  PLOP3.LUT P1, PT, PT, PT, UP2, 0x80, 0x8 ;  /* 0x000000000008781c */ /* 0x000fea0003f2f028 */
[----:B------:R-:W3:Y:S01]  /*4a80*/  @UP2 LDCU.64 UR8, c[0x0][0x888] ;  /* 0x00011100ff0827ac */ /* 0x000ee20008000a00 */
[----:B------:R-:W-:Y:S07]  /*4a90*/  @UP2 UIMAD UR4, UR36, UR22, URZ ;  /* 0x00000016240422a4 */ /* 0x000fee000f8e02ff */
[----:B------:R-:W-:Y:S04]  /*4aa0*/  @P1 PRMT R6, R3, 0x7610, R6 ;  /* 0x0000761003061816 */ /* 0x000fe80000000006 */
[----:B------:R-:W-:Y:S05]  /*4ab0*/  @!P1 PRMT R6, R0, 0x7610, R6 ;  /* 0x0000761000069816 */ /* 0x000fea0000000006 */
[----:B------:R4:W-:Y:S01]  /*4ac0*/  STL.S16 [R1], R6 ;  /* 0x0000000601007387 */ /* 0x0009e20000100600 */
[----:B---3--:R-:W-:Y:S06]  /*4ad0*/  @UP2 UIMAD.WIDE UR8, UR4, 0x4, UR8 ;  /* 0x00000004040828a5 */ /* 0x008fec000f8e0208 */
[----:B------:R-:W-:Y:S02]  /*4ae0*/  IMAD.U32 R4, RZ, RZ, UR8 ;  /* 0x00000008ff047e24 */ /* 0x000fe4000f8e00ff */
[----:B------:R-:W-:Y:S05]  /*4af0*/  IMAD.U32 R5, RZ, RZ, UR9 ;  /* 0x00000009ff057e24 */ /* 0x000fea000f8e00ff */
[----:B------:R-:W3:Y:S02]  /*4b00*/  @P1 LDG.E R4, desc[UR60][R4.64] ;  /* 0x0000003c04041981 */ /* 0x000ee4000c1e1900 */
[----:B---3--:R-:W-:Y:S11]  /*4b10*/  @P1 R2UR UR45, R4 ;  /* 0x00000000042d12ca */ /* 0x008ff600000e0000 */
[----:B------:R-:W-:Y:S03]  /*4b20*/  @!UPT UIADD3 URZ, UPT, UPT, URZ, URZ, URZ ;  /* 0x000000fffffff290 */ /* 0x000fe6000fffe0ff */
[----:B----4-:R-:W3:Y:S02]  /*4b30*/  @!UP2 LDCU UR45, c[0x0][0x880] ;  /* 0x00011000ff2da7ac */ /* 0x010ee40008000800 */
.L_x_86:
[----:B---3--:R-:W-:Y:S01]  /*4b40*/  @!P0 ISETP.EQ.AND P2, PT, RZ, UR45, PT ;  /* 0x0000002dff008c0c */ /* 0x008fe2000bf42270 */
[----:B------:R-:W-:Y:S01]  /*4b50*/  @!UPT UIADD3 URZ, UPT, UPT, URZ, URZ, URZ ;  /* 0x000000fffffff290 */ /* 0x000fe2000fffe0ff */
[----:B------:R-:W-:Y:S11]  /*4b60*/  @!P0 BRA `(.L_x_87) ;  /* 0x00000000001c8947 */ /* 0x000ff60003800000 */
[----:B------:R-:W-:Y:S01]  /*4b70*/  PLOP3.LUT P2, PT, PT, PT, UP2, 0x80, 0x8 ;  /* 0x000000000008781c */ /* 0x000fe20003f4f028 */
[----:B------:R-:W3:Y:S03]  /*4b80*/  LDL R0, [R1] ;  /* 0x0000000001007983 */ /* 0x000ee60000100800 */
[----:B------:R-:W-:Y:S02]  /*4b90*/  PLOP3.LUT P2, PT, P2, PT, PT, 0x8, 0x80 ;  /* 0x000000000080781c */ /* 0x000fe4000174e170 */
[----:B---3--:R-:W-:Y:S11]  /*4ba0*/  LOP3.LUT P0, RZ, R0, 0xff, RZ, 0xc0, !PT ;  /* 0x000000ff00ff7812 */ /* 0x008ff6000780c0ff */
[----:B------:R-:W-:Y:S02]  /*4bb0*/  @!UPT UIADD3 URZ, UPT, UPT, URZ, URZ, URZ ;  /* 0x000000fffffff290 */ /* 0x000fe4000fffe0ff */
[----:B------:R-:W-:Y:S11]  /*4bc0*/  @P0 ISETP.EQ.AND P2, PT, RZ, UR45, PT ;  /* 0x0000002dff000c0c */ /* 0x000ff6000bf42270 */
[----:B------:R-:W-:Y:S02]  /*4bd0*/  @!UPT UIADD3 URZ, UPT, UPT, URZ, URZ, URZ ;  /* 0x000000fffffff290 */ /* 0x000fe4000fffe0ff */
.L_x_87:
[----:B------:R-:W3:Y:S01]  /*4be0*/  SYNCS.PHASECHK.TRANS64.TRYWAIT P0, [UR31+0x138], R2 ;  /* 0x00013802ff0075a7 */ /* 0x000ee2000800111f */
[----:B------:R-:W-:Y:S02]  /*4bf0*/  ELECT P1, URZ, PT ;  /* 0x0000000000ff782f */ /* 0x000fe40003820000 */
[----:B------:R-:W-:Y:S01]  /*4c00*/  IADD3 R10, PT, PT, R10, 0x1, RZ ;  /* 0x000000010a0a7810 */ /* 0x000fe20007ffe0ff */
[----:B---3--:R-:W-:Y:S10]  /*4c10*/  @!P0 BRA `(.L_x_88) ;  /* 0x0000006c00088947 */ /* 0x008ff40003800000 */
.L_x_170:
[----:B------:R-:W-:Y:S01]  /*4c20*/  PLOP3.LUT P1, PT, P2, P1, PT, 0xf2, 0x2f ;  /* 0x00000000002f781c */ /* 0x000fe20001723e72 */
[----:B------:R-:W-:Y:S01]  /*4c30*/  UMOV UR58, 0x0 ;  /* 0x00000000003a7882 */ /* 0x000fe20000000000 */
[----:B------:R-:W-:Y:S01]  /*4c40*/  UMOV UR59, 0x10000000 ;  /* 0x10000000003b7882 */ /* 0x000fe20000000000 */
[----:B------:R-:W-:Y:S01]  /*4c50*/  UMOV UR44, UR36 ;  /* 0x00000024002c7c82 */ /* 0x000fe20008000000 */
[----:B------:R-:W-:Y:S01]  /*4c60*/  UMOV UR28, UR36 ;  /* 0x00000024001c7c82 */ /* 0x000fe20008000000 */
[----:B------:R-:W-:Y:S01]  /*4c70*/  UMOV UR20, UR36 ;  /* 0x0000002400147c82 */ /* 0x000fe20008000000 */
[----:B------:R-:W-:Y:S01]  /*4c80*/  UMOV UR12, UR36 ;  /* 0x00000024000c7c82 */ /* 0x000fe20008000000 */
[C---:B------:R-:W-:Y:S02]  /*4c90*/  ISETP.NE.AND P0, PT, R10.reuse, 0x2, PT ;  /* 0x000000020a00780c */ /* 0x040fe40003f05270 */
[----:B------:R-:W-:Y:S02]  /*4ca0*/  LOP3.LUT R11, R11, 0x1, RZ, 0x3c, !PT ;  /* 0x000000010b0b7812 */ /* 0x000fe400078e3cff */
[----:B------:R-:W-:Y:S02]  /*4cb0*/  SEL R0, RZ, 0x1, P0 ;  /* 0x00000001ff007807 */ /* 0x000fe40000000000 */
[----:B------:R-:W-:Y:S01]  /*4cc0*/  VOTEU.ALL UP0, P1 ;  /* 0x0000000000ff7886 */ /* 0x000fe20000800000 */
[----:B------:R-:W-:Y:S02]  /*4cd0*/  SEL R10, R10, RZ, P0 ;  /* 0x000000ff0a0a7207 */ /* 0x000fe40000000000 */
[----:B------:R-:W-:Y:S02]  /*4ce0*/  LOP3.LUT R9, R9, R0, RZ, 0x3c, !PT ;  /* 0x0000000009097212 */ /* 0x000fe400078e3cff */
[----:B-1----:R-:W-:Y:S02]  /*4cf0*/  @!UP0 UIADD3 UR4, UP1, UPT, UR56, 0x580, URZ ;  /* 0x0000058038048890 */ /* 0x002fe4000ff3e0ff */
[----:B------:R-:W-:Y:S02]  /*4d00*/  @!UP0 USHF.L.U32 UR43, UR63, 0x7, URZ ;  /* 0x000000073f2b8899 */ /* 0x000fe400080006ff */
[----:B------:R-:W-:Y:S02]  /*4d10*/  @!UP0 UIADD3.X UR5, UPT, UPT, URZ, UR57, URZ, UP1, !UPT ;  /* 0x00000039ff058290 */ /* 0x000fe40008ffe4ff */
[----:B------:R-:W-:Y:S02]  /*4d20*/  @!UP0 UIMAD UR42, UR62, 0xb0, URZ ;  /* 0x000000b03e2a88a4 */ /* 0x000fe4000f8e02ff */
[----:B------:R-:W-:Y:S02]  /*4d30*/  @!UP0 UIADD3 UR40, UPT, UPT, UR31, 0x200, URZ ;  /* 0x000002001f288890 */ /* 0x000fe4000fffe0ff */
[----:B------:R-:W-:Y:S01]  /*4d40*/  @!UP0 UIADD3 UR41, UPT, UPT, UR31, 0x130, URZ ;  /* 0x000001301f298890 */ /* 0x000fe2000fffe0ff */
[----:B------:R-:W-:Y:S01]  /*4d50*/  VOTEU.ALL UP1, P1 ;  /* 0x0000000000ff7886 */ /* 0x000fe20000820000 */
[----:B------:R-:W-:Y:S02]  /*4d60*/  @!UP0 UIADD3 UR24, UPT, UPT, UR31, 0xa00, URZ ;  /* 0x00000a001f188890 */ /* 0x000fe4000fffe0ff */
[----:B------:R-:W-:Y:S03]  /*4d70*/  @!UP0 UIADD3 UR26, UPT, UPT, UR42, 0x10, URZ ;  /* 0x000000102a1a8890 */ /* 0x000fe6000fffe0ff */
[----:B------:R-:W-:Y:S01]  /*4d80*/  UMOV UR25, UR41 ;  /* 0x0000002900197c82 */ /* 0x000fe20008000000 */
[----:B------:R-:W-:Y:S01]  /*4d90*/  UMOV UR27, UR43 ;  /* 0x0000002b001b7c82 */ /* 0x000fe20008000000 */
[----:B------:R-:W-:Y:S01]  /*4da0*/  @!UP1 UTMALDG.3D [UR40], [UR4], desc[UR58] ;  /* 0x00003a28040095b4 */ /* 0x000fe20008011000 */
[----:B------:R-:W-:Y:S01]  /*4db0*/  VOTEU.ALL UP1, P1 ;  /* 0x0000000000ff7886 */ /* 0x000fe20000820000 */
[----:B------:R-:W-:Y:S02]  /*4dc0*/  @!UP0 UIADD3 UR16, UPT, UPT, UR31, 0x1200, URZ ;  /* 0x000012001f108890 */ /* 0x000fe4000fffe0ff */
[----:B------:R-:W-:Y:S01]  /*4dd0*/  @!UP0 UIADD3 UR18, UPT, UPT, UR42, 0x20, URZ ;  /* 0x000000202a128890 */ /* 0x000fe2000fffe0ff */
[----:B------:R-:W-:Y:S01]  /*4de0*/  UMOV UR17, UR41 ;  /* 0x0000002900117c82 */ /* 0x000fe20008000000 */
[----:B------:R-:W-:Y:S01]  /*4df0*/  UMOV UR19, UR43 ;  /* 0x0000002b00137c82 */ /* 0x000fe20008000000 */
[----:B------:R1:W-:Y:S01]  /*4e00*/  @!UP1 UTMALDG.3D [UR24], [UR4], desc[UR58] ;  /* 0x00003a18040095b4 */ /* 0x0003e20008011000 */
        /* <DEDUP_REMOVED lines=13> */
[----:B------:R-:W-:Y:S02]  /*4ee0*/  UIADD3 UR62, UPT, UPT, UR15, UR46, URZ ;  /* 0x0000002e0f3e7290 */ /* 0x000fe4000fffe0ff */
[----:B------:R-:W-:Y:S02]  /*4ef0*/  UIADD3 UR63, UPT, UPT, UR21, UR47, URZ ;  /* 0x0000002f153f7290 */ /* 0x000fe4000fffe0ff */
[----:B-1----:R-:W-:Y:S02]  /*4f00*/  @!UP0 UIADD3 UR24, UPT, UPT, UR31, 0x2200, URZ ;  /* 0x000022001f188890 */ /* 0x002fe4000fffe0ff */
[----:B------:R-:W-:Y:S02]  /*4f10*/  @!UP0 UIADD3 UR26, UPT, UPT, UR42, 0x40, URZ ;  /* 0x000000402a1a8890 */ /* 0x000fe4000fffe0ff */
[----:B----4-:R-:W-:Y:S02]  /*4f20*/  @!UP0 UIADD3 UR16, UPT, UPT, UR31, 0x2a00, URZ ;  /* 0x00002a001f108890 */ /* 0x010fe4000fffe0ff */
[----:B------:R-:W-:Y:S05]  /*4f30*/  @!UP0 UIADD3 UR18, UPT, UPT, UR42, 0x50, URZ ;  /* 0x000000502a128890 */ /* 0x000fea000fffe0ff */
[----:B------:R1:W-:Y:S01]  /*4f40*/  @!UP1 UTMALDG.3D [UR24], [UR4], desc[UR58] ;  /* 0x00003a18040095b4 */ /* 0x0003e20008011000 */
[----:B------:R-:W-:Y:S01]  /*4f50*/  VOTEU.ALL UP1, P1 ;  /* 0x0000000000ff7886 */ /* 0x000fe20000820000 */
[----:B-----5:R-:W-:Y:S02]  /*4f60*/  @!UP0 UIADD3 UR8, UPT, UPT, UR31, 0x3200, URZ ;  /* 0x000032001f088890 */ /* 0x020fe4000fffe0ff */
[----:B------:R-:W-:Y:S02]  /*4f70*/  @!UP0 UIADD3 UR10, UPT, UPT, UR42, 0x60, URZ ;  /* 0x000000602a0a8890 */ /* 0x000fe4000fffe0ff */
[----:B------:R4:W-:Y:S01]  /*4f80*/  @!UP1 UTMALDG.3D [UR16], [UR4], desc[UR58] ;  /* 0x00003a10040095b4 */ /* 0x0009e20008011000 */
[----:B------:R-:W-:Y:S06]  /*4f90*/  VOTEU.ALL UP1, P1 ;  /* 0x0000000000ff7886 */ /* 0x000fec0000820000 */
[----:B------:R5:W-:Y:S01]  /*4fa0*/  @!UP1 UTMALDG.3D [UR8], [UR4], desc[UR58] ;  /* 0x00003a08040095b4 */ /* 0x000be20008011000 */
[----:B------:R-:W-:Y:S05]  /*4fb0*/  VOTEU.ALL UP1, P1 ;  /* 0x0000000000ff7886 */ /* 0x000fea0000820000 */
[----:B------:R2:W-:Y:S01]  /*4fc0*/  @!UP1 UTMALDG.3D [UR32], [UR4], desc[UR58] ;  /* 0x00003a20040095b4 */ /* 0x0005e20008011000 */
[----:B------:R-:W-:Y:S01]  /*4fd0*/  VOTEU.ALL UP1, P1 ;  /* 0x0000000000ff7886 */ /* 0x000fe20000820000 */
[----:B-1----:R-:W-:Y:S02]  /*4fe0*/  @!UP0 UIADD3 UR24, UPT, UPT, UR31, 0x4200, URZ ;  /* 0x000042001f188890 */ /* 0x002fe4000fffe0ff */
[----:B------:R-:W-:Y:S02]  /*4ff0*/  @!UP0 UIADD3 UR26, UPT, UPT, UR42, 0x80, URZ ;  /* 0x000000802a1a8890 */ /* 0x000fe4000fffe0ff */
[----:B----4-:R-:W-:Y:S02]  /*5000*/  @!UP0 UIADD3 UR16, UPT, UPT, UR31, 0x4a00, URZ ;  /* 0x00004a001f108890 */ /* 0x010fe4000fffe0ff */
[----:B------:R-:W-:Y:S05]  /*5010*/  @!UP0 UIADD3 UR18, UPT, UPT, UR42, 0x90, URZ ;  /* 0x000000902a128890 */ /* 0x000fea000fffe0ff */
[----:B------:R4:W-:Y:S01]  /*5020*/  @!UP1 UTMALDG.3D [UR24], [UR4], desc[UR58] ;  /* 0x00003a18040095b4 */ /* 0x0009e20008011000 */
[----:B------:R-:W-:Y:S02]  /*5030*/  UPLOP3.LUT UP1, UPT, UPT, UPT, UPT, 0x80, 0x8 ;  /* 0x000000000008789c */ /* 0x000fe40003f2f070 */
[----:B-----5:R-:W-:Y:S02]  /*5040*/  @!UP0 UIADD3 UR8, UPT, UPT, UR31, 0x5200, URZ ;  /* 0x000052001f088890 */ /* 0x020fe4000fffe0ff */
[----:B------:R-:W-:Y:S01]  /*5050*/  @!UP0 UIADD3 UR10, UPT, UPT, UR42, 0xa0, URZ ;  /* 0x000000a02a0a8890 */ /* 0x000fe2000fffe0ff */
[----:B------:R-:W-:Y:S01]  /*5060*/  VOTEU.ALL UP0, P1 ;  /* 0x0000000000ff7886 */ /* 0x000fe20000800000 */
[----:B--2---:R-:W-:Y:S04]  /*5070*/  UMOV UR36, UR54 ;  /* 0x0000003600247c82 */ /* 0x004fe80008000000 */
[----:B------:R4:W-:Y:S01]  /*5080*/  @!UP0 UTMALDG.3D [UR16], [UR4], desc[UR58] ;  /* 0x00003a10040085b4 */ /* 0x0009e20008011000 */
[----:B------:R-:W-:Y:S05]  /*5090*/  VOTEU.ALL UP0, P1 ;  /* 0x0000000000ff7886 */ /* 0x000fea0000800000 */
[----:B------:R4:W-:Y:S01]  /*50a0*/  @!UP0 UTMALDG.3D [UR8], [UR4], desc[UR58] ;  /* 0x00003a08040085b4 */ /* 0x0009e20008011000 */
[----:B------:R4:W-:Y:S01]  /*50b0*/  @!P1 SYNCS.ARRIVE.TRANS64.RED.A0TR RZ, [UR31+0x130], R8 ;  /* 0x00013008ffff99a7 */ /* 0x0009e2000830041f */
[----:B------:R-:W-:Y:S01]  /*50c0*/  SYNCS.ARRIVE.TRANS64.RED.A1T0 RZ, [UR39], RZ ;  /* 0x000000ffffff79a7 */ /* 0x000fe20008100427 */
[----:B------:R-:W-:Y:S05]  /*50d0*/  BRA.U UP3, `(.L_x_89) ;  /* 0xfffffff103c87547 */ /* 0x000fea000b83ffff */
[----:B------:R-:W-:Y:S07]  /*50e0*/  MOV R0, UR31 ;  /* 0x0000001f00007c02 */ /* 0x000fee0008000f00 */
.L_x_90:
[----:B-1-3--:R-:W-:-:S04]  /*50f0*/  SHF.L.U32 R3, R11, 0x1f, RZ ;  /* 0x0000001f0b037819 */ /* 0x00afc800000006ff */
[----:B------:R1:W2:Y:S03]  /*5100*/  SYNCS.PHASECHK.TRANS64.TRYWAIT P0, [R0+URZ+0x138], R3 ;  /* 0x00013803000075a7 */ /* 0x0002a600080011ff */
[----:B--2---:R-:W-:Y:S05]  /*5110*/  @!P0 NANOSLEEP.SYNCS 0x989680 ;  /* 0x009896800000895d */ /* 0x004fea0003900000 */
[----:B------:R-:W2:Y:S02]  /*5120*/  @!P0 SYNCS.PHASECHK.TRANS64 P0, [R0+URZ+0x138], R3 ;  /* 0x00013803000085a7 */ /* 0x000ea400080010ff */
[----:B--2-4-:R-:W-:Y:S05]  /*5130*/  @P0 EXIT ;  /* 0x000000000000094d */ /* 0x014fea0003800000 */
[----:B------:R-:W-:Y:S05]  /*5140*/  BRA `(.L_x_90) ;  /* 0xfffffffc00e87947 */ /* 0x000fea000383ffff */
.L_x_81:
[----:B------:R-:W-:-:S06]  /*5150*/  UISETP.GE.AND UP0, UPT, UR12, 0x4, UPT ;  /* 0x000000040c00788c */ /* 0x000fcc000bf06270 */
[----:B------:R-:W-:-:S13]  /*5160*/  PLOP3.LUT P0, PT, PT, PT, UP0, 0x80, 0x8 ;  /* 0x000000000008781c */ /* 0x000fda0003f0f008 */
[----:B-1----:R-:W-:Y:S05]  /*5170*/  @!P0 EXIT ;  /* 0x000000000000894d */ /* 0x002fea0003800000 */
[----:B------:R-:W-:Y:S01]  /*5180*/  BAR.SYNC.DEFER_BLOCKING 0x6, 0xa0 ;  /* 0x0182800000007b1d */ /* 0x000fe20000010000 */
[----:B------:R-:W-:-:S05]  /*5190*/  IMAD.U32 R2, R2, 0x10000, RZ ;  /* 0x0001000002027824 */ /* 0x000fca00078e00ff */
[----:B------:R-:W-:Y:S01]  /*51a0*/  UMOV UR4, 0x400 ;  /* 0x0000040000047882 */ /* 0x000fe20000000000 */
[----:B------:R-:W-:Y:S01]  /*51b0*/  LOP3.LUT R2, R2, 0x600000, RZ, 0xc0, !PT ;  /* 0x0060000002027812 */ /* 0x000fe200078ec0ff */
[----:B------:R-:W-:Y:S01]  /*51c0*/  ULEA UR4, UR5, UR4, 0x18 ;  /* 0x0000000405047291 */ /* 0x000fe2000f8ec0ff */
[----:B------:R-:W1:Y:S02]  /*51d0*/  LDCU UR41, c[0x0][0xb0c] ;  /* 0x00016180ff2977ac */ /* 0x000e640008000800 */
[----:B------:R-:W-:Y:S01]  /*51e0*/  UMOV UR5, URZ ;  /* 0x000000ff00057c82 */ /* 0x000fe20008000000 */
[----:B------:R-:W2:Y:S01]  /*51f0*/  LDCU UR40, c[0x0][0xb30] ;  /* 0x00016600ff2877ac */ /* 0x000ea20008000800 */
[----:B------:R-:W3:Y:S01]  /*5200*/  LDCU.64 UR52, c[0x0][0x888] ;  /* 0x00011100ff3477ac */ /* 0x000ee20008000a00 */
[----:B------:R-:W4:Y:S03]  /*5210*/  LDCU.64 UR38, c[0x0][0xb28] ;  /* 0x00016500ff2677ac */ /* 0x000f260008000a00 */
[----:B------:R-:W5:Y:S01]  /*5220*/  LDS R3, [UR4+0x1e0] ;  /* 0x0001e004ff037984 */ /* 0x000f620008000800 */
[----:B------:R-:W-:Y:S01]  /*5230*/  UMOV UR4, URZ ;  /* 0x000000ff00047c82 */ /* 0x000fe20008000000 */
[----:B------:R-:W1:Y:S01]  /*5240*/  LDCU.64 UR58, c[0x0][0x890] ;  /* 0x00011200ff3a77ac */ /* 0x000e620008000a00 */
[----:B------:R-:W-:Y:S01]  /*5250*/  MOV R0, UR4 ;  /* 0x0000000400007c02 */ /* 0x000fe20008000f00 */
[----:B------:R-:W1:Y:S04]  /*5260*/  LDCU.64 UR56, c[0x0][0x8b0] ;  /* 0x00011600ff3877ac */ /* 0x000e680008000a00 */
[----:B------:R1:W-:Y:S01]  /*5270*/  STL [R1+0x18], R0 ;  /* 0x0000180001007387 */ /* 0x0003e20000100800 */
[----:B------:R-:W1:Y:S01]  /*5280*/  LDCU.64 UR54, c[0x0][0x8a8] ;  /* 0x00011500ff3677ac */ /* 0x000e620008000a00 */
[----:B------:R-:W1:Y:S01]  /*5290*/  LDCU.128 UR48, c[0x0][0xb10] ;  /* 0x00016200ff3077ac */ /* 0x000e620008000c00 */
[----:B------:R-:W-:Y:S01]  /*52a0*/  UMOV UR44, URZ ;  /* 0x000000ff002c7c82 */ /* 0x000fe20008000000 */
[----:B------:R-:W-:Y:S01]  /*52b0*/  UMOV UR18, URZ ;  /* 0x000000ff00127c82 */ /* 0x000fe20008000000 */
[----:B-----5:R-:W-:Y:S01]  /*52c0*/  IMAD.IADD R2, R3, 0x1, R2 ;  /* 0x0000000103027824 */ /* 0x020fe200078e0202 */
[----:B------:R-:W-:-:S05]  /*52d0*/  MOV R3, UR5 ;  /* 0x0000000500037c02 */ /* 0x000fca0008000f00 */
[----:B------:R1:W-:Y:S04]  /*52e0*/  STL [R1+0x14], R3 ;  /* 0x0000140301007387 */ /* 0x0003e80000100800 */
[----:B--234-:R1:W-:Y:S02]  /*52f0*/  STL [R1+0x10], R0 ;  /* 0x0000100001007387 */ /* 0x01c3e40000100800 */
.L_x_113:
[----:B--2---:R-:W2:Y:S01]  /*5300*/  S2UR UR17, SR_CgaCtaId ;  /* 0x00000000001179c3 */ /* 0x004ea20000008800 */
[----:B-1----:R-:W3:Y:S01]  /*5310*/  LDL R0, [R1+0x14] ;  /* 0x0000140001007983 */ /* 0x002ee20000100800 */
[----:B------:R-:W-:Y:S01]  /*5320*/  UMOV UR16, 0x400 ;  /* 0x0000040000107882 */ /* 0x000fe20000000000 */
[----:B---3--:R-:W-:Y:S01]  /*5330*/  R2UR UR5, R0 ;  /* 0x00000000000572ca */ /* 0x008fe200000e0000 */
[----:B--2---:R-:W-:Y:S04]  /*5340*/  ULEA UR16, UR17, UR16, 0x18 ;  /* 0x0000001011107291 */ /* 0x004fe8000f8ec0ff */
[----:B------:R-:W-:Y:S08]  /*5350*/  ULEA UR4, UR18, UR16, 0x3 ;  /* 0x0000001012047291 */ /* 0x000ff0000f8e18ff */
[----:B------:R-:W-:Y:S05]  /*5360*/  IMAD.U32 R0, RZ, RZ, UR5 ;  /* 0x00000005ff007e24 */ /* 0x000fea000f8e00ff */
[----:B------:R-:W-:Y:S04]  /*5370*/  SHF.L.U32 R3, R0, 0x1f, RZ ;  /* 0x0000001f00037819 */ /* 0x000fe800000006ff */
[----:B------:R-:W1:Y:S02]  /*5380*/  SYNCS.PHASECHK.TRANS64.TRYWAIT P0, [UR4+0x150], R3 ;  /* 0x00015003ff0075a7 */ /* 0x000e640008001104 */
[----:B-1----:R-:W-:Y:S05]  /*5390*/  @!P0 BRA `(.L_x_91) ;  /* 0x0000006400408947 */ /* 0x002fea0003800000 */
.L_x_172:
[----:B------:R-:W-:Y:S02]  /*53a0*/  ULEA UR5, UR18, UR16, 0x4 ;  /* 0x0000001012057291 */ /* 0x000fe4000f8e20ff */
[----:B------:R-:W-:Y:S01]  /*53b0*/  UIADD3 UR4, UPT, UPT, UR4, 0x160, URZ ;  /* 0x0000016004047890 */ /* 0x000fe2000fffe0ff */
[----:B------:R-:W2:Y:S03]  /*53c0*/  LDCU UR6, c[0x0][0xb24] ;  /* 0x00016480ff0677ac */ /* 0x000ea60008000800 */
[----:B------:R-:W-:Y:S03]  /*53d0*/  UPRMT UR4, URZ, 0x654, UR4 ;  /* 0x00000654ff047896 */ /* 0x000fe60008000004 */
[----:B------:R-:W3:Y:S01]  /*53e0*/  LDS.128 R4, [UR5+0x1c0] ;  /* 0x0001c005ff047984 */ /* 0x000ee20008000c00 */
[----:B------:R-:W-:Y:S01]  /*53f0*/  @!PT LDS RZ, [RZ] ;  /* 0x00000000fffff984 */ /* 0x000fe20000000800 */
[----:B------:R-:W-:Y:S01]  /*5400*/  @!PT LDS RZ, [RZ] ;  /* 0x00000000fffff984 */ /* 0x000fe20000000800 */
[----:B------:R-:W-:Y:S01]  /*5410*/  @!PT LDS RZ, [RZ] ;  /* 0x00000000fffff984 */ /* 0x000fe20000000800 */
[----:B------:R-:W-:Y:S01]  /*5420*/  @!PT LDS RZ, [RZ] ;  /* 0x00000000fffff984 */ /* 0x000fe20000000800 */
[----:B------:R4:W-:Y:S07]  /*5430*/  MEMBAR.ALL.CTA ;  /* 0x0000000000007992 */ /* 0x0009ee0000008000 */
[----:B----4-:R-:W4:Y:S02]  /*5440*/  FENCE.VIEW.ASYNC.S ;  /* 0x00000000000073c6 */ /* 0x010f240000000000 */
[----:B----4-:R-:W-:Y:S01]  /*5450*/  SYNCS.ARRIVE.TRANS64.RED.A1T0 RZ, [UR4], RZ ;  /* 0x000000ffffff79a7 */ /* 0x010fe20008100404 */
[----:B---3--:R-:W-:Y:S11]  /*5460*/  LOP3.LUT P0, RZ, R6, 0x1, RZ, 0xc0, !PT ;  /* 0x0000000106ff7812 */ /* 0x008ff6000780c0ff */
[----:B------:R-:W-:Y:S02]  /*5470*/  @!UPT UIADD3 URZ, UPT, UPT, URZ, URZ, URZ ;  /* 0x000000fffffff290 */ /* 0x000fe4000fffe0ff */
[----:B------:R-:W-:Y:S01]  /*5480*/  VOTEU.ANY UP0, P0 ;  /* 0x0000000000ff7886 */ /* 0x000fe20000000100 */
[----:B------:R-:W-:Y:S01]  /*5490*/  PLOP3.LUT P3, PT, PT, PT, UP0, 0x80, 0x8 ;  /* 0x000000000008781c */ /* 0x000fe20003f6f008 */
[----:B------:R-:W-:Y:S01]  /*54a0*/  UP2UR UR5, UPR, URZ, 0x1 ;  /* 0x00000001ff057883 */ /* 0x000fe20008000000 */
[----:B------:R-:W-:Y:S02]  /*54b0*/  PLOP3.LUT P1, PT, PT, PT, UP0, 0x80, 0x8 ;  /* 0x000000000008781c */ /* 0x000fe40003f2f008 */
[----:B------:R-:W-:Y:S02]  /*54c0*/  PLOP3.LUT P2, PT, PT, PT, UP0, 0x80, 0x8 ;  /* 0x000000000008781c */ /* 0x000fe40003f4f008 */
[----:B------:R-:W-:Y:S01]  /*54d0*/  PLOP3.LUT P0, PT, PT, PT, UP0, 0x80, 0x8 ;  /* 0x000000000008781c */ /* 0x000fe20003f0f008 */
[----:B------:R-:W-:Y:S01]  /*54e0*/  IMAD.U32 R11, RZ, RZ, UR5 ;  /* 0x00000005ff0b7e24 */ /* 0x000fe2000f8e00ff */
[----:B--2---:R-:W-:Y:S04]  /*54f0*/  UISETP.GE.AND UP0, UPT, UR6, 0x1, UPT ;  /* 0x000000010600788c */ /* 0x004fe8000bf06270 */
[----:B------:R2:W-:Y:S01]  /*5500*/  STL [R1+0x1c], R11 ;  /* 0x00001c0b01007387 */ /* 0x0005e20000100800 */
[----:B-1----:R-:W-:Y:S02]  /*5510*/  @P3 MOV R3, R4 ;  /* 0x0000000400033202 */ /* 0x002fe40000000f00 */
[----:B------:R-:W-:Y:S02]  /*5520*/  @P1 LOP3.LUT R0, R5, 0xffff, RZ, 0xc0, !PT ;  /* 0x0000ffff05001812 */ /* 0x000fe400078ec0ff */
[----:B------:R-:W-:Y:S02]  /*5530*/  @P2 R2UR UR43, R3 ;  /* 0x00000000032b22ca */ /* 0x000fe400000e0000 */
[----:B------:R-:W-:Y:S01]  /*5540*/  @P0 R2UR UR42, R0 ;  /* 0x00000000002a02ca */ /* 0x000fe200000e0000 */
[----:B------:R-:W-:Y:S03]  /*5550*/  @!UPT UIADD3 URZ, UPT, UPT, URZ, URZ, URZ ;  /* 0x000000fffffff290 */ /* 0x000fe6000fffe0ff */
[----:B------:R-:W-:Y:S11]  /*5560*/  BRA.U !UP0, `(.L_x_92) ;  /* 0x0000000108b87547 */ /* 0x000ff6000b800000 */
[----:B------:R-:W1:Y:S01]  /*5570*/  LDCU UR5, c[0x0][0xb20] ;  /* 0x00016400ff0577ac */ /* 0x000e620008000800 */
[----:B------:R-:W3:Y:S01]  /*5580*/  LDCU UR9, c[0x0][0x370] ;  /* 0x00006e00ff0977ac */ /* 0x000ee20008000800 */
[----:B------:R-:W4:Y:S01]  /*5590*/  LDCU UR4, c[0x0][0x374] ;  /* 0x00006e80ff0477ac */ /* 0x000f220008000800 */
[----:B------:R-:W-:Y:S02]  /*55a0*/  UISETP.NE.AND UP0, UPT, UR50, 0x1, UPT ;  /* 0x000000013200788c */ /* 0x000fe4000bf05270 */
[----:B------:R-:W-:Y:S02]  /*55b0*/  UIMAD.WIDE.U32 UR24, UR42, UR51, URZ ;  /* 0x000000332a1872a5 */ /* 0x000fe4000f8e00ff */
[----:B------:R-:W-:Y:S02]  /*55c0*/  UISETP.NE.AND UP1, UPT, UR41, 0x1, UPT ;  /* 0x000000012900788c */ /* 0x000fe4000bf25270 */
[----:B------:R-:W-:Y:S02]  /*55d0*/  UISETP.NE.AND UP2, UPT, UR6, 0x1, UPT ;  /* 0x000000010600788c */ /* 0x000fe4000bf45270 */
[----:B------:R-:W-:Y:S02]  /*55e0*/  UIMAD.WIDE.U32 UR20, UR43, UR48, URZ ;  /* 0x000000302b1472a5 */ /* 0x000fe4000f8e00ff */
[----:B---3--:R-:W-:Y:S02]  /*55f0*/  UIMAD.WIDE.U32 UR22, UR9, UR48, URZ ;  /* 0x00000030091672a5 */ /* 0x008fe4000f8e00ff */
[----:B------:R-:W-:Y:S02]  /*5600*/  USHF.R.U32.HI UR20, URZ, UR49, UR21 ;  /* 0x00000031ff147299 */ /* 0x000fe40008011615 */
[----:B----4-:R-:W-:Y:S02]  /*5610*/  UIMAD.WIDE.U32 UR26, UR4, UR51, URZ ;  /* 0x00000033041a72a5 */ /* 0x010fe4000f8e00ff */
[----:B------:R-:W-:Y:S04]  /*5620*/  @UP1 USHF.R.U32.HI UR9, URZ, UR49, UR23 ;  /* 0x00000031ff091299 */ /* 0x000fe80008011617 */
[----:B------:R-:W-:Y:S01]  /*5630*/  UIMAD.WIDE.U32 UR22, UR9, UR38, URZ ;  /* 0x00000026091672a5 */ /* 0x000fe2000f8e00ff */
[----:B------:R-:W-:Y:S02]  /*5640*/  UMOV UR19, UR27 ;  /* 0x0000001b00137c82 */ /* 0x000fe40008000000 */
[----:B-1----:R-:W-:Y:S02]  /*5650*/  @UP0 USHF.R.U32.HI UR4, URZ, UR5, UR19 ;  /* 0x00000005ff040299 */ /* 0x002fe40008011613 */
[----:B------:R-:W-:Y:S01]  /*5660*/  @UP2 USHF.R.U32.HI UR9, URZ, UR39, UR23 ;  /* 0x00000027ff092299 */ /* 0x000fe20008011617 */
[----:B------:R-:W-:Y:S01]  /*5670*/  UMOV UR19, UR25 ;  /* 0x0000001900137c82 */ /* 0x000fe20008000000 */
[----:B------:R-:W-:Y:S02]  /*5680*/  UIMAD.WIDE.U32 UR24, UR4, UR38, URZ ;  /* 0x00000026041872a5 */ /* 0x000fe4000f8e00ff */
[----:B------:R-:W-:Y:S02]  /*5690*/  USHF.R.U32.HI UR19, URZ, UR5, UR19 ;  /* 0x00000005ff137299 */ /* 0x000fe40008011613 */
[----:B------:R-:W-:Y:S02]  /*56a0*/  USEL UR5, UR43, UR20, !UP1 ;  /* 0x000000142b057287 */ /* 0x000fe4000c800000 */
[----:B------:R-:W-:Y:S02]  /*56b0*/  USEL UR10, UR42, UR19, !UP0 ;  /* 0x000000132a0a7287 */ /* 0x000fe4000c000000 */
[----:B------:R-:W-:Y:S02]  /*56c0*/  UIMAD UR7, UR6, UR9, URZ ;  /* 0x00000009060772a4 */ /* 0x000fe4000f8e02ff */
[----:B------:R-:W-:Y:S02]  /*56d0*/  UIMAD.WIDE.U32 UR14, UR10, UR38, URZ ;  /* 0x000000260a0e72a5 */ /* 0x000fe4000f8e00ff */
[----:B------:R-:W-:Y:S02]  /*56e0*/  UIMAD.WIDE.U32 UR12, UR5, UR38, URZ ;  /* 0x00000026050c72a5 */ /* 0x000fe4000f8e00ff */
[----:B------:R-:W-:Y:S02]  /*56f0*/  USHF.R.U32.HI UR15, URZ, UR39, UR15 ;  /* 0x00000027ff0f7299 */ /* 0x000fe4000801160f */
[----:B------:R-:W-:Y:S02]  /*5700*/  UIADD3 UR8, UPT, UPT, -UR5, URZ, URZ ;  /* 0x000000ff05087290 */ /* 0x000fe4000fffe1ff */
[----:B------:R-:W-:Y:S02]  /*5710*/  USEL UR15, UR10, UR15, !UP2 ;  /* 0x0000000f0a0f7287 */ /* 0x000fe4000d000000 */
[----:B------:R-:W-:Y:S02]  /*5720*/  UIMAD UR43, UR41, UR8, UR43 ;  /* 0x00000008292b72a4 */ /* 0x000fe4000f8e022b */
[----:B------:R-:W-:Y:S01]  /*5730*/  UIADD3 UR14, UPT, UPT, -UR15, URZ, URZ ;  /* 0x000000ff0f0e7290 */ /* 0x000fe2000fffe1ff */
[----:B------:R-:W-:Y:S02]  /*5740*/  UMOV UR19, UR25 ;  /* 0x0000001900137c82 */ /* 0x000fe40008000000 */
[----:B------:R-:W-:Y:S02]  /*5750*/  @UP2 USHF.R.U32.HI UR4, URZ, UR39, UR19 ;  /* 0x00000027ff042299 */ /* 0x000fe40008011613 */
[----:B------:R-:W-:Y:S02]  /*5760*/  UIMAD UR14, UR6, UR14, UR10 ;  /* 0x0000000e060e72a4 */ /* 0x000fe4000f8e020a */
[----:B------:R-:W-:Y:S04]  /*5770*/  UIMAD UR4, UR6, UR4, URZ ;  /* 0x00000004060472a4 */ /* 0x000fe8000f8e02ff */
[----:B------:R-:W-:Y:S04]  /*5780*/  UISETP.GE.AND UP0, UPT, UR10, UR4, UPT ;  /* 0x000000040a00728c */ /* 0x000fe8000bf06270 */
[----:B------:R-:W-:Y:S02]  /*5790*/  UISETP.GE.OR UP0, UPT, UR5, UR7, UP0 ;  /* 0x000000070500728c */ /* 0x000fe40008706670 */
[----:B------:R-:W-:Y:S04]  /*57a0*/  UIADD3 UR7, UPT, UPT, -UR10, URZ, URZ ;  /* 0x000000ff0a077290 */ /* 0x000fe8000fffe1ff */
[----:B------:R-:W-:Y:S05]  /*57b0*/  UIMAD UR42, UR50, UR7, UR42 ;  /* 0x00000007322a72a4 */ /* 0x000fea000f8e022a */
[----:B------:R-:W-:Y:S04]  /*57c0*/  @!UP0 USHF.R.U32.HI UR4, URZ, UR39, UR13 ;  /* 0x00000027ff048299 */ /* 0x000fe8000801160d */
[----:B------:R-:W-:Y:S04]  /*57d0*/  @!UP0 USEL UR4, UR5, UR4, !UP2 ;  /* 0x0000000405048287 */ /* 0x000fe8000d000000 */
[----:B------:R-:W-:Y:S02]  /*57e0*/  @!UP0 UIMAD UR11, UR9, UR14, UR4 ;  /* 0x0000000e090b82a4 */ /* 0x000fe4000f8e0204 */
[----:B------:R-:W-:Y:S04]  /*57f0*/  @!UP0 UIADD3 UR14, UPT, UPT, UR15, -UR4, URZ ;  /* 0x800000040f0e8290 */ /* 0x000fe8000fffe0ff */
[----:B------:R-:W-:Y:S03]  /*5800*/  @!UP0 UIMAD UR10, UR14, UR6, UR5 ;  /* 0x000000060e0a82a4 */ /* 0x000fe6000f8e0205 */
[----:B------:R-:W-:Y:S02]  /*5810*/  @!UP0 UMOV UR5, UR11 ;  /* 0x0000000b00058c82 */ /* 0x000fe40008000000 */
[----:B------:R-:W-:Y:S02]  /*5820*/  UIMAD UR43, UR5, UR41, UR43 ;  /* 0x00000029052b72a4 */ /* 0x000fe4000f8e022b */
[----:B------:R-:W-:Y:S11]  /*5830*/  UIMAD UR42, UR10, UR50, UR42 ;  /* 0x000000320a2a72a4 */ /* 0x000ff6000f8e022a */
[----:B------:R-:W-:Y:S01]  /*5840*/  @!UPT UIADD3 URZ, UPT, UPT, URZ, URZ, URZ ;  /* 0x000000fffffff290 */ /* 0x000fe2000fffe0ff */
.L_x_92:
[----:B------:R-:W-:Y:S01]  /*5850*/  UISETP.NE.AND UP0, UPT, UR40, 0x1, UPT ;  /* 0x000000012800788c */ /* 0x000fe2000bf05270 */
[----:B------:R1:W5:Y:S01]  /*5860*/  LDL R10, [R1] ;  /* 0x00000000010a7983 */ /* 0x0003620000100800 */
[----:B------:R-:W-:Y:S04]  /*5870*/  UISETP.NE.U32.AND UP3, UPT, UR58, URZ, UPT ;  /* 0x000000ff3a00728c */ /* 0x000fe8000bf65070 */
[----:B------:R-:W-:Y:S05]  /*5880*/  UISETP.NE.AND.EX UP3, UPT, UR59, URZ, UPT, UP3 ;  /* 0x000000ff3b00728c */ /* 0x000fea000bf65330 */
[----:B------:R-:W3:Y:S01]  /*5890*/  @!UP0 LDCU.128 UR8, c[0x0][0xb10] ;  /* 0x00016200ff0887ac */ /* 0x000ee20008000c00 */
[----:B------:R-:W4:Y:S01]  /*58a0*/  @!UP0 LDCU UR5, c[0x0][0xb0c] ;  /* 0x00016180ff0587ac */ /* 0x000f220008000800 */
[----:B------:R-:W2:Y:S01]  /*58b0*/  @!UP0 LDCU UR4, c[0x0][0xb20] ;  /* 0x00016400ff0487ac */ /* 0x000ea20008000800 */
[----:B---3--:R-:W-:Y:S02]  /*58c0*/  UIMAD.WIDE.U32 UR6, UR43, UR8, URZ ;  /* 0x000000082b0672a5 */ /* 0x008fe4000f8e00ff */
[----:B------:R-:W-:Y:S02]  /*58d0*/  UIMAD.WIDE.U32 UR12, UR42, UR11, URZ ;  /* 0x0000000b2a0c72a5 */ /* 0x000fe4000f8e00ff */
[----:B------:R-:W-:Y:S02]  /*58e0*/  @!UP0 UISETP.NE.AND UP1, UPT, UR10, 0x1, UPT ;  /* 0x000000010a00888c */ /* 0x000fe4000bf25270 */
[----:B------:R-:W-:Y:S02]  /*58f0*/  @!UP0 USHF.R.U32.HI UR7, URZ, UR9, UR7 ;  /* 0x00000009ff078299 */ /* 0x000fe40008011607 */
[----:B----4-:R-:W-:Y:S02]  /*5900*/  @!UP0 UISETP.NE.AND UP2, UPT, UR5, 0x1, UPT ;  /* 0x000000010500888c */ /* 0x010fe4000bf45270 */
[----:B--2---:R-:W-:Y:S02]  /*5910*/  @!UP0 USHF.R.U32.HI UR4, URZ, UR4, UR13 ;  /* 0x00000004ff048299 */ /* 0x004fe4000801160d */
[----:B------:R-:W-:Y:S02]  /*5920*/  @!UP0 USEL UR7, UR43, UR7, !UP2 ;  /* 0x000000072b078287 */ /* 0x000fe4000d000000 */
[----:B------:R-:W-:Y:S04]  /*5930*/  @!UP0 USEL UR6, UR42, UR4, !UP1 ;  /* 0x000000042a068287 */ /* 0x000fe8000c800000 */
[----:B------:R-:W-:Y:S02]  /*5940*/  @!UP0 UIADD3 UR4, UPT, UPT, -UR7, UR6, URZ ;  /* 0x0000000607048290 */ /* 0x000fe4000fffe1ff */
[----:B------:R-:W-:Y:S02]  /*5950*/  @!UP0 UIADD3 UR6, UPT, UPT, UR7, -UR6, URZ ;  /* 0x8000000607068290 */ /* 0x000fe4000fffe0ff */
[----:B------:R-:W-:Y:S02]  /*5960*/  UIADD3 UR7, UPT, UPT, UR18, 0x1, URZ ;  /* 0x0000000112077890 */ /* 0x000fe4000fffe0ff */
[----:B------:R-:W-:Y:S02]  /*5970*/  @!UP0 UIMAD UR43, UR4, UR5, UR43 ;  /* 0x00000005042b82a4 */ /* 0x000fe4000f8e022b */
[----:B------:R-:W-:Y:S02]  /*5980*/  @!UP0 UIMAD UR42, UR6, UR10, UR42 ;  /* 0x0000000a062a82a4 */ /* 0x000fe4000f8e022a */
[----:B------:R-:W-:Y:S05]  /*5990*/  MOV R0, UR7 ;  /* 0x0000000700007c02 */ /* 0x000fea0008000f00 */
[----:B------:R1:W-:Y:S01]  /*59a0*/  STL [R1+0x8], R0 ;  /* 0x0000080001007387 */ /* 0x0003e20000100800 */
[----:B------:R-:W-:Y:S05]  /*59b0*/  BRA.U !UP3, `(.L_x_93) ;  /* 0x000000010b407547 */ /* 0x000fea000b800000 */
[----:B------:R-:W-:Y:S01]  /*59c0*/  UISETP.NE.U32.AND UP0, UPT, UR52, URZ, UPT ;  /* 0x000000ff3400728c */ /* 0x000fe2000bf05070 */
[----:B------:R-:W-:Y:S03]  /*59d0*/  IMAD.MOV.U32 R3, RZ, RZ, 0x1 ;  /* 0x00000001ff037424 */ /* 0x000fe600078e00ff */
[----:B------:R-:W-:Y:S06]  /*59e0*/  UISETP.NE.AND.EX UP0, UPT, UR53, URZ, UPT, UP0 ;  /* 0x000000ff3500728c */ /* 0x000fec000bf05300 */
[----:B------:R-:W-:Y:S05]  /*59f0*/  PLOP3.LUT P0, PT, PT, PT, UP0, 0x80, 0x8 ;  /* 0x000000000008781c */ /* 0x000fea0003f0f008 */
[----:B------:R-:W2:Y:S01]  /*5a00*/  @UP0 LDCU.64 UR6, c[0x0][0x888] ;  /* 0x00011100ff0607ac */ /* 0x000ea20008000a00 */
[----:B------:R-:W-:Y:S07]  /*5a10*/  @UP0 UIMAD UR4, UR36, UR58, URZ ;  /* 0x0000003a240402a4 */ /* 0x000fee000f8e02ff */
[----:B-----5:R-:W-:Y:S01]  /*5a20*/  @P0 PRMT R10, R3, 0x7610, R10 ;  /* 0x00007610030a0816 */ /* 0x020fe2000000000a */
[----:B--2---:R-:W-:Y:S06]  /*5a30*/  @UP0 UIMAD.WIDE UR6, UR4, 0x4, UR6 ;  /* 0x00000004040608a5 */ /* 0x004fec000f8e0206 */
[----:B------:R-:W-:Y:S02]  /*5a40*/  IMAD.U32 R8, RZ, RZ, UR6 ;  /* 0x00000006ff087e24 */ /* 0x000fe4000f8e00ff */
[----:B------:R-:W-:Y:S05]  /*5a50*/  IMAD.U32 R9, RZ, RZ, UR7 ;  /* 0x00000007ff097e24 */ /* 0x000fea000f8e00ff */
[----:B-1----:R-:W2:Y:S02]  /*5a60*/  @P0 LDG.E R0, desc[UR60][R8.64] ;  /* 0x0000003c08000981 */ /* 0x002ea4000c1e1900 */
[----:B--2---:R-:W-:Y:S01]  /*5a70*/  @P0 R2UR UR45, R0 ;  /* 0x00000000002d02ca */ /* 0x004fe200000e0000 */
[----:B------:R-:W-:Y:S05]  /*5a80*/  IMAD.MOV.U32 R0, RZ, RZ, 0x1 ;  /* 0x00000001ff007424 */ /* 0x000fea00078e00ff */
[----:B------:R-:W-:Y:S05]  /*5a90*/  @!P0 PRMT R10, R0, 0x7610, R10 ;  /* 0x00007610000a8816 */ /* 0x000fea000000000a */
[----:B------:R2:W-:Y:S03]  /*5aa0*/  STL.S16 [R1], R10 ;  /* 0x0000000a01007387 */ /* 0x0005e60000100600 */
[----:B------:R-:W3:Y:S02]  /*5ab0*/  @!UP0 LDCU UR45, c[0x0][0x880] ;  /* 0x00011000ff2d87ac */ /* 0x000ee40008000800 */
.L_x_93:
[----:B------:R-:W-:Y:S04]  /*5ac0*/  UISETP.NE.U32.AND UP0, UPT, UR56, URZ, UPT ;  /* 0x000000ff3800728c */ /* 0x000fe8000bf05070 */
[----:B------:R-:W-:Y:S09]  /*5ad0*/  UISETP.NE.AND.EX UP0, UPT, UR57, URZ, UPT, UP0 ;  /* 0x000000ff3900728c */ /* 0x000ff2000bf05300 */
[----:B------:R-:W-:Y:S05]  /*5ae0*/  BRA.U !UP0, `(.L_x_94) ;  /* 0x0000000108307547 */ /* 0x000fea000b800000 */
[----:B------:R-:W-:Y:S04]  /*5af0*/  UISETP.NE.U32.AND UP0, UPT, UR54, URZ, UPT ;  /* 0x000000ff3600728c */ /* 0x000fe8000bf05070 */
[----:B------:R-:W-:Y:S06]  /*5b00*/  UISETP.NE.AND.EX UP0, UPT, UR55, URZ, UPT, UP0 ;  /* 0x000000ff3700728c */ /* 0x000fec000bf05300 */
[----:B------:R-:W-:Y:S05]  /*5b10*/  PLOP3.LUT P0, PT, PT, PT, UP0, 0x80, 0x8 ;  /* 0x000000000008781c */ /* 0x000fea0003f0f008 */
[----:B------:R-:W4:Y:S01]  /*5b20*/  @UP0 LDCU.64 UR6, c[0x0][0x8a8] ;  /* 0x00011500ff0607ac */ /* 0x000f220008000a00 */
[----:B------:R-:W-:Y:S04]  /*5b30*/  @UP0 UIMAD UR4, UR36, UR56, URZ ;  /* 0x00000038240402a4 */ /* 0x000fe8000f8e02ff */
[----:B----4-:R-:W-:Y:S06]  /*5b40*/  @UP0 UIMAD.WIDE UR6, UR4, 0x4, UR6 ;  /* 0x00000004040608a5 */ /* 0x010fec000f8e0206 */
[----:B------:R-:W-:Y:S02]  /*5b50*/  IMAD.U32 R8, RZ, RZ, UR6 ;  /* 0x00000006ff087e24 */ /* 0x000fe4000f8e00ff */
[----:B------:R-:W-:Y:S05]  /*5b60*/  IMAD.U32 R9, RZ, RZ, UR7 ;  /* 0x00000007ff097e24 */ /* 0x000fea000f8e00ff */
[----:B-1----:R-:W4:Y:S02]  /*5b70*/  @P0 LDG.E R0, desc[UR60][R8.64] ;  /* 0x0000003c08000981 */ /* 0x002f24000c1e1900 */
[----:B----4-:R-:W-:Y:S11]  /*5b80*/  @P0 R2UR UR37, R0 ;  /* 0x00000000002502ca */ /* 0x010ff600000e0000 */
[----:B------:R-:W-:Y:S03]  /*5b90*/  @!UPT UIADD3 URZ, UPT, UPT, URZ, URZ, URZ ;  /* 0x000000fffffff290 */ /* 0x000fe6000fffe0ff */
[----:B------:R-:W4:Y:S02]  /*5ba0*/  @!UP0 LDCU UR37, c[0x0][0x8a0] ;  /* 0x00011400ff2587ac */ /* 0x000f240008000800 */
.L_x_94:
[----:B------:R-:W-:Y:S01]  /*5bb0*/  UPLOP3.LUT UP1, UPT, UPT, UPT, UPT, 0x40, 0x4 ;  /* 0x000000000004789c */ /* 0x000fe20003f2e870 */
[----:B------:R-:W3:Y:S01]  /*5bc0*/  LDL R8, [R1+0x4] ;  /* 0x0000040001087983 */ /* 0x000ee20000100800 */
[----:B------:R-:W-:Y:S02]  /*5bd0*/  R2UR UR4, R11 ;  /* 0x000000000b0472ca */ /* 0x000fe400000e0000 */
[----:B------:R-:W-:Y:S02]  /*5be0*/  CS2R R230, SRZ ;  /* 0x0000000000e67805 */ /* 0x000fe4000001ff00 */
[----:B------:R-:W-:Y:S01]  /*5bf0*/  CS2R R228, SRZ ;  /* 0x0000000000e47805 */ /* 0x000fe2000001ff00 */
[----:B------:R-:W2:Y:S01]  /*5c00*/  LDL R3, [R1+0x18] ;  /* 0x0000180001037983 */ /* 0x000ea20000100800 */
[----:B------:R-:W-:Y:S02]  /*5c10*/  CS2R R234, SRZ ;  /* 0x0000000000ea7805 */ /* 0x000fe4000001ff00 */
[----:B------:R-:W-:Y:S02]  /*5c20*/  CS2R R232, SRZ ;  /* 0x0000000000e87805 */ /* 0x000fe4000001ff00 */
[----:B------:R-:W-:Y:S01]  /*5c30*/  CS2R R238, SRZ ;  /* 0x0000000000ee7805 */ /* 0x000fe2000001ff00 */
[----:B-1----:R-:W4:Y:S01]  /*5c40*/  LDL.LU R0, [R1+0xc] ;  /* 0x00000c0001007983 */ /* 0x002f220000300800 */
[----:B------:R-:W-:Y:S02]  /*5c50*/  CS2R R236, SRZ ;  /* 0x0000000000ec7805 */ /* 0x000fe4000001ff00 */
[----:B------:R-:W-:Y:S02]  /*5c60*/  CS2R R226, SRZ ;  /* 0x0000000000e27805 */ /* 0x000fe4000001ff00 */
[----:B------:R-:W-:Y:S01]  /*5c70*/  CS2R R224, SRZ ;  /* 0x0000000000e07805 */ /* 0x000fe2000001ff00 */
[----:B------:R-:W3:Y:S01]  /*5c80*/  LDL R9, [R1+0x10] ;  /* 0x0000100001097983 */ /* 0x000ee20000100800 */
[----:B------:R-:W-:Y:S01]  /*5c90*/  CS2R R242, SRZ ;  /* 0x0000000000f27805 */ /* 0x000fe2000001ff00 */
[----:B------:R-:W-:Y:S01]  /*5ca0*/  UISETP.NE.AND UP4, UPT, UR4, URZ, UPT ;  /* 0x000000ff0400728c */ /* 0x000fe2000bf85270 */
[----:B------:R-:W-:Y:S02]  /*5cb0*/  CS2R R240, SRZ ;  /* 0x0000000000f07805 */ /* 0x000fe4000001ff00 */
        /* <DEDUP_REMOVED lines=12> */
[----:B---3--:R-:W-:Y:S02]  /*5d80*/  R2UR UR6, R9 ;  /* 0x00000000090672ca */ /* 0x008fe400000e0000 */
[----:B------:R-:W-:Y:S02]  /*5d90*/  R2UR UR5, R8 ;  /* 0x00000000080572ca */ /* 0x000fe400000e0000 */
[----:B--2---:R-:W-:Y:S02]  /*5da0*/  R2UR UR8, R3 ;  /* 0x00000000030872ca */ /* 0x004fe400000e0000 */
[----:B----4-:R-:W-:Y:S07]  /*5db0*/  R2UR UR7, R0 ;  /* 0x00000000000772ca */ /* 0x010fee00000e0000 */
[----:B------:R-:W-:Y:S01]  /*5dc0*/  IMAD.U32 R3, RZ, RZ, UR6 ;  /* 0x00000006ff037e24 */ /* 0x000fe2000f8e00ff */
[----:B------:R-:W-:Y:S02]  /*5dd0*/  ULEA UR6, UR44, UR16, 0x3 ;  /* 0x000000102c067291 */ /* 0x000fe4000f8e18ff */
[----:B------:R-:W-:Y:S06]  /*5de0*/  UISETP.NE.AND UP5, UPT, UR5, URZ, UPT ;  /* 0x000000ff0500728c */ /* 0x000fec000bfa5270 */
[----:B------:R-:W-:Y:S05]  /*5df0*/  PLOP3.LUT P1, PT, PT, PT, UP5, 0x80, 0x8 ;  /* 0x000000000008781c */ /* 0x000fea0003f2f058 */
[----:B------:R-:W1:Y:S01]  /*5e00*/  @UP5 LDCU.64 UR4, c[0x0][0x888] ;  /* 0x00011100ff0457ac */ /* 0x000e620008000a00 */
[----:B------:R-:W-:Y:S07]  /*5e10*/  @UP5 UPLOP3.LUT UP1, UPT, UPT, UPT, UP3, 0x80, 0x8 ;  /* 0x000000000008589c */ /* 0x000fee0003f2f030 */
[----:B-----5:R-:W-:Y:S01]  /*5e20*/  @P1 LOP3.LUT P0, RZ, R10, 0xff, RZ, 0xc0, !PT ;  /* 0x000000ff0aff1812 */ /* 0x020fe2000780c0ff */
[----:B------:R-:W-:Y:S02]  /*5e30*/  @UP5 UISETP.NE.AND UP2, UPT, UR45, URZ, UPT ;  /* 0x000000ff2d00528c */ /* 0x000fe4000bf45270 */
[----:B-1----:R-:W-:Y:S02]  /*5e40*/  @UP5 UISETP.NE.U32.AND UP0, UPT, UR4, URZ, UPT ;  /* 0x000000ff0400528c */ /* 0x002fe4000bf05070 */
[----:B------:R-:W-:Y:S02]  /*5e50*/  @UP5 USEL UR4, URZ, 0xffffffff, UP2 ;  /* 0xffffffffff045887 */ /* 0x000fe40009000000 */
[----:B------:R-:W-:Y:S04]  /*5e60*/  @UP5 UISETP.NE.AND.EX UP0, UPT, UR5, URZ, UPT, UP0 ;  /* 0x000000ff0500528c */ /* 0x000fe8000bf05300 */
[----:B------:R-:W-:Y:S03]  /*5e70*/  @UP5 USEL UR5, URZ, 0xffffffff, UP0 ;  /* 0xffffffffff055887 */ /* 0x000fe60008000000 */
[----:B------:R-:W-:Y:S01]  /*5e80*/  @P1 VOTEU.ANY UP0, P0 ;  /* 0x0000000000ff1886 */ /* 0x000fe20000000100 */
[----:B------:R-:W-:Y:S01]  /*5e90*/  @UP1 USEL UR4, UR5, UR4, !UP0 ;  /* 0x0000000405041287 */ /* 0x000fe2000c000000 */
[----:B------:R-:W-:Y:S02]  /*5ea0*/  PLOP3.LUT P1, PT, PT, PT, UP4, 0x80, 0x8 ;  /* 0x000000000008781c */ /* 0x000fe40003f2f048 */
[----:B------:R-:W-:Y:S01]  /*5eb0*/  PLOP3.LUT P0, PT, PT, PT, UP4, 0x80, 0x8 ;  /* 0x000000000008781c */ /* 0x000fe20003f0f048 */
[----:B------:R-:W-:Y:S04]  /*5ec0*/  @UP5 ULOP3.LUT UR4, UR4, 0x1, URZ, 0xc0, !UPT ;  /* 0x0000000104045892 */ /* 0x000fe8000f8ec0ff */
[----:B------:R-:W-:Y:S06]  /*5ed0*/  UISETP.NE.U32.OR UP0, UPT, UR4, 0x1, !UP5 ;  /* 0x000000010400788c */ /* 0x000fec000ef05470 */
[----:B------:R-:W-:Y:S02]  /*5ee0*/  PLOP3.LUT P2, PT, PT, PT, UP0, 0x80, 0x8 ;  /* 0x000000000008781c */ /* 0x000fe40003f4f008 */
[----:B------:R-:W-:Y:S02]  /*5ef0*/  @P1 SHF.R.U32.HI R4, RZ, 0x10, R5 ;  /* 0x00000010ff041819 */ /* 0x000fe40000011605 */
[----:B------:R-:W-:Y:S02]  /*5f00*/  PLOP3.LUT P1, PT, PT, PT, PT, 0x8, 0x80 ;  /* 0x000000000080781c */ /* 0x000fe40003f2e170 */
[----:B------:R-:W-:Y:S07]  /*5f10*/  @P0 R2UR UR7, R4 ;  /* 0x00000000040702ca */ /* 0x000fee00000e0000 */
[----:B------:R-:W-:Y:S01]  /*5f20*/  @P2 SHF.L.U32 R8, R3, 0x1f, RZ ;  /* 0x0000001f03082819 */ /* 0x000fe200000006ff */
[----:B------:R-:W-:Y:S03]  /*5f30*/  IMAD.U32 R3, RZ, RZ, UR8 ;  /* 0x00000008ff037e24 */ /* 0x000fe6000f8e00ff */
[----:B------:R-:W1:Y:S02]  /*5f40*/  @P2 SYNCS.PHASECHK.TRANS64.TRYWAIT P4, [UR16+0x130], R8 ;  /* 0x00013008ff0025a7 */ /* 0x000e640008081110 */
[----:B------:R-:W-:Y:S01]  /*5f50*/  SHF.L.U32 R0, R3, 0x1f, RZ ;  /* 0x0000001f03007819 */ /* 0x000fe200000006ff */
[----:B------:R-:W-:Y:S05]  /*5f60*/  IMAD.U32 R3, RZ, RZ, UR7 ;  /* 0x00000007ff037e24 */ /* 0x000fea000f8e00ff */
[----:B------:R2:W-:Y:S01]  /*5f70*/  STL [R1+0xc], R3 ;  /* 0x00000c0301007387 */ /* 0x0005e20000100800 */
[----:B------:R2:W3:Y:S01]  /*5f80*/  SYNCS.PHASECHK.TRANS64.TRYWAIT P3, [UR6+0x170], R0 ;  /* 0x00017000ff0075a7 */ /* 0x0004e20008061106 */
[----:B-1----:R-:W-:Y:S01]  /*5f90*/  @P2 PLOP3.LUT P1, PT, P4, PT, PT, 0x8, 0x80 ;  /* 0x000000000080281c */ /* 0x002fe2000272e170 */
[----:B------:R-:W-:Y:S01]  /*5fa0*/  @!UPT UIADD3 URZ, UPT, UPT, URZ, URZ, URZ ;  /* 0x000000fffffff290 */ /* 0x000fe2000fffe0ff */
[----:B--2---:R-:W-:Y:S11]  /*5fb0*/  BRA.U !UP0, `(.L_x_95) ;  /* 0x0000000508147547 */ /* 0x004ff6000b800000 */
[----:B------:R-:W-:Y:S01]  /*5fc0*/  LOP3.LUT P0, RZ, R10, 0xff, RZ, 0xc0, !PT ;  /* 0x000000ff0aff7812 */ /* 0x000fe2000780c0ff */
[----:B------:R-:W-:Y:S01]  /*5fd0*/  @!UPT UIADD3 URZ, UPT, UPT, URZ, URZ, URZ ;  /* 0x000000fffffff290 */ /* 0x000fe2000fffe0ff */
[----:B------:R-:W-:Y:S11]  /*5fe0*/  @!P1 BRA `(.L_x_96) ;  /* 0x0000000000189947 */ /* 0x000ff60003800000 */
[----:B------:R-:W-:Y:S11]  /*5ff0*/  R2UR UR4, R9 ;  /* 0x00000000090472ca */ /* 0x000ff600000e0000 */
[----:B------:R-:W-:Y:S02]  /*6000*/  @!UPT UIADD3 URZ, UPT, UPT, URZ, URZ, URZ ;  /* 0x000000fffffff290 */ /* 0x000fe4000fffe0ff */
[----:B------:R-:W-:Y:S05]  /*6010*/  IMAD.U32 R3, RZ, RZ, UR4 ;  /* 0x00000004ff037e24 */ /* 0x000fea000f8e00ff */
[----:B------:R-:W-:Y:S04]  /*6020*/  SHF.L.U32 R4, R3, 0x1f, RZ ;  /* 0x0000001f03047819 */ /* 0x000fe800000006ff */
[----:B------:R-:W1:Y:S02]  /*6030*/  SYNCS.PHASECHK.TRANS64.TRYWAIT P1, [UR16+0x130], R4 ;  /* 0x00013004ff0075a7 */ /* 0x000e640008021110 */
[----:B-1----:R-:W-:Y:S05]  /*6040*/  @!P1 BRA `(.L_x_97) ;  /* 0x00000058002c9947 */ /* 0x002fea0003800000 */
.L_x_96:
[----:B------:R-:W2:Y:S01]  /*6050*/  LDL.LU R5, [R1+0x10] ;  /* 0x0000100001057983 */ /* 0x000ea20000300800 */
[----:B------:R-:W-:Y:S01]  /*6060*/  UISETP.NE.U32.AND UP0, UPT, UR52, URZ, UPT ;  /* 0x000000ff3400728c */ /* 0x000fe2000bf05070 */
[----:B------:R-:W-:Y:S01]  /*6070*/  CS2R R194, SRZ ;  /* 0x0000000000c27805 */ /* 0x000fe2000001ff00 */
[----:B------:R-:W-:Y:S01]  /*6080*/  UISETP.NE.AND UP1, UPT, UR45, URZ, UPT ;  /* 0x000000ff2d00728c */ /* 0x000fe2000bf25270 */
[----:B------:R-:W-:Y:S01]  /*6090*/  CS2R R192, SRZ ;  /* 0x0000000000c07805 */ /* 0x000fe2000001ff00 */
[----:B------:R-:W-:Y:S01]  /*60a0*/  UISETP.NE.AND.EX UP0, UPT, UR53, URZ, UPT, UP0 ;  /* 0x000000ff3500728c */ /* 0x000fe2000bf05300 */
[----:B------:R-:W-:Y:S01]  /*60b0*/  CS2R R202, SRZ ;  /* 0x0000000000ca7805 */ /* 0x000fe2000001ff00 */
[----:B------:R-:W-:Y:S01]  /*60c0*/  USEL UR4, URZ, 0xffffffff, UP1 ;  /* 0xffffffffff047887 */ /* 0x000fe20008800000 */
[----:B------:R-:W-:Y:S01]  /*60d0*/  CS2R R200, SRZ ;  /* 0x0000000000c87805 */ /* 0x000fe2000001ff00 */
[----:B------:R-:W-:Y:S01]  /*60e0*/  USEL UR5, URZ, 0xffffffff, UP0 ;  /* 0xffffffffff057887 */ /* 0x000fe20008000000 */
[----:B------:R-:W-:Y:S02]  /*60f0*/  CS2R R210, SRZ ;  /* 0x0000000000d27805 */ /* 0x000fe4000001ff00 */
[----:B------:R-:W-:Y:S01]  /*6100*/  CS2R R208, SRZ ;  /* 0x0000000000d07805 */ /* 0x000fe2000001ff00 */
[----:B------:R-:W-:Y:S01]  /*6110*/  VOTEU.ANY UP0, P0 ;  /* 0x0000000000ff7886 */ /* 0x000fe20000000100 */
[----:B------:R-:W-:Y:S01]  /*6120*/  @UP3 USEL UR4, UR5, UR4, !UP0 ;  /* 0x0000000405043287 */ /* 0x000fe2000c000000 */
[----:B------:R-:W-:Y:S02]  /*6130*/  CS2R R214, SRZ ;  /* 0x0000000000d67805 */ /* 0x000fe4000001ff00 */
[----:B------:R-:W-:Y:S02]  /*6140*/  CS2R R212, SRZ ;  /* 0x0000000000d47805 */ /* 0x000fe4000001ff00 */
[----:B------:R-:W-:Y:S01]  /*6150*/  CS2R R246, SRZ ;  /* 0x0000000000f67805 */ /* 0x000fe2000001ff00 */
[----:B------:R-:W-:Y:S01]  /*6160*/  ULOP3.LUT UR4, UR4, 0x1, URZ, 0xc0, !UPT ;  /* 0x0000000104047892 */ /* 0x000fe2000f8ec0ff */
[----:B------:R-:W-:Y:S02]  /*6170*/  CS2R R244, SRZ ;  /* 0x0000000000f47805 */ /* 0x000fe4000001ff00 */
[----:B------:R-:W-:Y:S02]  /*6180*/  CS2R R222, SRZ ;  /* 0x0000000000de7805 */ /* 0x000fe4000001ff00 */
[----:B------:R-:W-:Y:S01]  /*6190*/  CS2R R220, SRZ ;  /* 0x0000000000dc7805 */ /* 0x000fe2000001ff00 */
[----:B------:R-:W-:Y:S01]  /*61a0*/  UISETP.NE.U32.AND UP0, UPT, UR4, 0x1, UPT ;  /* 0x000000010400788c */ /* 0x000fe2000bf05070 */
[----:B------:R-:W-:Y:S02]  /*61b0*/  CS2R R242, SRZ ;  /* 0x0000000000f27805 */ /* 0x000fe4000001ff00 */
[----:B------:R-:W-:Y:S02]  /*61c0*/  CS2R R240, SRZ ;  /* 0x0000000000f07805 */ /* 0x000fe4000001ff00 */
[----:B------:R-:W-:Y:S02]  /*61d0*/  CS2R R226, SRZ ;  /* 0x0000000000e27805 */ /* 0x000fe4000001ff00 */
[----:B------:R-:W-:Y:S02]  /*61e0*/  CS2R R224, SRZ ;  /* 0x0000000000e07805 */ /* 0x000fe4000001ff00 */
[----:B------:R-:W-:Y:S02]  /*61f0*/  CS2R R238, SRZ ;  /* 0x0000000000ee7805 */ /* 0x000fe4000001ff00 */
[----:B------:R-:W-:Y:S02]  /*6200*/  PLOP3.LUT P0, PT, PT, PT, UP0, 0x80, 0x8 ;  /* 0x000000000008781c */ /* 0x000fe40003f0f008 */
[----:B------:R-:W-:Y:S02]  /*6210*/  CS2R R236, SRZ ;  /* 0x0000000000ec7805 */ /* 0x000fe4000001ff00 */
[----:B------:R-:W-:Y:S02]  /*6220*/  CS2R R234, SRZ ;  /* 0x0000000000ea7805 */ /* 0x000fe4000001ff00 */
[----:B------:R-:W-:Y:S02]  /*6230*/  CS2R R232, SRZ ;  /* 0x0000000000e87805 */ /* 0x000fe4000001ff00 */
[----:B------:R-:W-:Y:S02]  /*6240*/  CS2R R230, SRZ ;  /* 0x0000000000e67805 */ /* 0x000fe4000001ff00 */
[----:B------:R-:W-:Y:S03]  /*6250*/  CS2R R228, SRZ ;  /* 0x0000000000e47805 */ /* 0x000fe6000001ff00 */
[----:B-1----:R-:W1:Y:S01]  /*6260*/  @P0 S2R R4, SR_TID.X ;  /* 0x0000000000040919 */ /* 0x002e620000002100 */
[----:B--2---:R-:W-:Y:S01]  /*6270*/  R2UR UR7, R5 ;  /* 0x00000000050772ca */ /* 0x004fe200000e0000 */
[----:B-1----:R-:W-:Y:S05]  /*6280*/  @P0 IMAD.SHL.U32 R4, R4, 0x10, RZ ;  /* 0x0000001004040824 */ /* 0x002fea00078e00ff */
[----:B------:R-:W-:Y:S05]  /*6290*/  @P0 LOP3.LUT R3, R4, 0x7f0, RZ, 0xc0, !PT ;  /* 0x000007f004030812 */ /* 0x000fea00078ec0ff */
[----:B------:R-:W1:Y:S02]  /*62a0*/  @P0 LDS.128 R192, [R3+UR16+0x200] ;  /* 0x0002001003c00984 */ /* 0x000e640008000c00 */
[----:B------:R-:W-:Y:S02]  /*62b0*/  ULOP3.LUT UR7, UR7, 0x1, URZ, 0x3c, !UPT ;  /* 0x0000000107077892 */ /* 0x000fe4000f8e3cff */
[----:B------:R-:W2:Y:S04]  /*62c0*/  @P0 LDS.128 R200, [R3+UR16+0xa00] ;  /* 0x000a001003c80984 */ /* 0x000ea80008000c00 */
[----:B------:R-:W4:Y:S04]  /*62d0*/  @P0 LDS.128 R208, [R3+UR16+0x1200] ;  /* 0x0012001003d00984 */ /* 0x000f280008000c00 */
[----:B------:R-:W1:Y:S04]  /*62e0*/  @P0 LDS.128 R212, [R3+UR16+0x1a00] ;  /* 0x001a001003d40984 */ /* 0x000e680008000c00 */
[----:B------:R-:W1:Y:S04]  /*62f0*/  @P0 LDS.128 R244, [R3+UR16+0x2200] ;  /* 0x0022001003f40984 */ /* 0x000e680008000c00 */
[----:B------:R-:W1:Y:S04]  /*6300*/  @P0 LDS.128 R220, [R3+UR16+0x2a00] ;  /* 0x002a001003dc0984 */ /* 0x000e680008000c00 */
[----:B------:R-:W1:Y:S04]  /*6310*/  @P0 LDS.128 R240, [R3+UR16+0x3200] ;  /* 0x0032001003f00984 */ /* 0x000e680008000c00 */
[----:B------:R-:W1:Y:S04]  /*6320*/  @P0 LDS.128 R224, [R3+UR16+0x3a00] ;  /* 0x003a001003e00984 */ /* 0x000e680008000c00 */
[----:B------:R-:W1:Y:S04]  /*6330*/  @P0 LDS.128 R236, [R3+UR16+0x4200] ;  /* 0x0042001003ec0984 */ /* 0x000e680008000c00 */
[----:B------:R-:W1:Y:S04]  /*6340*/  @P0 LDS.128 R232, [R3+UR16+0x4a00] ;  /* 0x004a001003e80984 */ /* 0x000e680008000c00 */
[----:B------:R5:W1:Y:S01]  /*6350*/  @P0 LDS.128 R228, [R3+UR16+0x5200] ;  /* 0x0052001003e40984 */ /* 0x000a620008000c00 */
[----:B------:R-:W-:Y:S01]  /*6360*/  UIADD3 UR16, UPT, UPT, UR16, 0x138, URZ ;  /* 0x0000013810107890 */ /* 0x000fe2000fffe0ff */
[----:B------:R-:W-:Y:S01]  /*6370*/  @!PT LDS RZ, [RZ] ;  /* 0x00000000fffff984 */ /* 0x000fe20000000800 */
[----:B------:R-:W-:Y:S01]  /*6380*/  @!PT LDS RZ, [RZ] ;  /* 0x00000000fffff984 */ /* 0x000fe20000000800 */
[----:B------:R-:W-:Y:S01]  /*6390*/  @!PT LDS RZ, [RZ] ;  /* 0x00000000fffff984 */ /* 0x000fe20000000800 */
[----:B------:R-:W-:Y:S01]  /*63a0*/  @!PT LDS RZ, [RZ] ;  /* 0x00000000fffff984 */ /* 0x000fe20000000800 */
[----:B------:R3:W-:Y:S06]  /*63b0*/  MEMBAR.ALL.CTA ;  /* 0x0000000000007992 */ /* 0x0007ec0000008000 */
[----:B---3--:R-:W3:Y:S01]  /*63c0*/  FENCE.VIEW.ASYNC.S ;  /* 0x00000000000073c6 */ /* 0x008ee20000000000 */
[----:B------:R-:W-:Y:S01]  /*63d0*/  UPRMT UR16, UR17, 0x654, UR16 ;  /* 0x0000065411107896 */ /* 0x000fe20008000010 */
[----:B-----5:R-:W-:Y:S08]  /*63e0*/  IMAD.U32 R3, RZ, RZ, UR7 ;  /* 0x00000007ff037e24 */ /* 0x020ff0000f8e00ff */
[----:B---3--:R-:W-:Y:S01]  /*63f0*/  SYNCS.ARRIVE.TRANS64.RED.A1T0 RZ, [UR16], RZ ;  /* 0x000000ffffff79a7 */ /* 0x008fe20008100410 */
[----:B--2-4-:R3:W-:Y:S02]  /*6400*/  STL [R1+0x10], R3 ;  /* 0x0000100301007387 */ /* 0x0147e40000100800 */
.L_x_95:
[----:B------:R-:W2:Y:S01]  /*6410*/  S2R R16, SR_TID.X ;  /* 0x0000000000107919 */ /* 0x000ea20000002100 */
[----:B---3--:R-:W-:Y:S04]  /*6420*/  IMAD.U32 R3, RZ, RZ, UR44 ;  /* 0x0000002cff037e24 */ /* 0x008fe8000f8e00ff */
[----:B------:R-:W-:Y:S05]  /*6430*/  IMAD R184, R3, 0xb0, R2 ;  /* 0x000000b003b87824 */ /* 0x000fea00078e0202 */
[----:B------:R-:W-:Y:S02]  /*6440*/  SHF.R.U32.HI R5, RZ, 0x15, R184 ;  /* 0x00000015ff057819 */ /* 0x000fe400000116b8 */
[----:B--2---:R-:W-:Y:S04]  /*6450*/  SHF.R.U32.HI R16, RZ, 0x5, R16 ;  /* 0x00000005ff107819 */ /* 0x004fe80000011610 */
[----:B------:R-:W-:Y:S01]  /*6460*/  LOP3.LUT P0, RZ, R5, 0x3, R16, 0x48, !PT ;  /* 0x0000000305ff7812 */ /* 0x000fe20007804810 */
[----:B------:R-:W-:Y:S01]  /*6470*/  @!UPT UIADD3 URZ, UPT, UPT, URZ, URZ, URZ ;  /* 0x000000fffffff290 */ /* 0x000fe2000fffe0ff */
[----:B------:R-:W-:Y:S11]  /*6480*/  @P3 BRA `(.L_x_98) ;  /* 0x0000000000083947 */ /* 0x000ff60003800000 */
[----:B------:R-:W2:Y:S02]  /*6490*/  SYNCS.PHASECHK.TRANS64.TRYWAIT P1, [UR6+0x170], R0 ;  /* 0x00017000ff0075a7 */ /* 0x000ea40008021106 */
[----:B--2---:R-:W-:Y:S05]  /*64a0*/  @!P1 BRA `(.L_x_99) ;  /* 0x00000054002c9947 */ /* 0x004fea0003800000 */
.L_x_98:
[----:B------:R-:W-:Y:S05]  /*64b0*/  @!P0 BRA `(.L_x_100) ;  /* 0x0000000000408947 */ /* 0x000fea0003800000 */
[----:B------:R-:W3:Y:S01]  /*64c0*/  LDCU.64 UR8, c[0x4][0x68] ;  /* 0x01000d00ff0877ac */ /* 0x000ee20008000a00 */
[----:B------:R-:W-:Y:S01]  /*64d0*/  MOV R15, 0x0 ;  /* 0x00000000000f7802 */ /* 0x000fe20000000f00 */
[----:B------:R-:W-:Y:S02]  /*64e0*/  HFMA2 R12, -RZ, RZ, 0, 5.9604644775390625e-08 ;  /* 0x00000001ff0c7431 */ /* 0x000fe400000001ff */
[----:B------:R-:W-:Y:S02]  /*64f0*/  IMAD.MOV.U32 R8, RZ, RZ, 0x192 ;  /* 0x00000192ff087424 */ /* 0x000fe400078e00ff */
[----:B------:R-:W-:Y:S01]  /*6500*/  IMAD.MOV.U32 R13, RZ, RZ, RZ ;  /* 0x000000ffff0d7224 */ /* 0x000fe200078e00ff */
[----:B------:R-:W4:Y:S01]  /*6510*/  LDCU.64 UR6, c[0x4][0x70] ;  /* 0x01000e00ff0677ac */ /* 0x000f220008000a00 */
[----:B------:R-:W1:Y:S01]  /*6520*/  LDC.64 R14, c[0x4][R15] ;  /* 0x010000000f0e7b82 */ /* 0x000e620000000a00 */
[----:B------:R-:W5:Y:S01]  /*6530*/  LDCU.64 UR4, c[0x4][0x8] ;  /* 0x01000100ff0477ac */ /* 0x000f620008000a00 */
[----:B---3--:R-:W-:Y:S01]  /*6540*/  MOV R5, UR9 ;  /* 0x0000000900057c02 */ /* 0x008fe20008000f00 */
[----:B------:R-:W-:Y:S01]  /*6550*/  IMAD.U32 R4, RZ, RZ, UR8 ;  /* 0x00000008ff047e24 */ /* 0x000fe2000f8e00ff */
[----:B----4-:R-:W-:Y:S01]  /*6560*/  MOV R7, UR7 ;  /* 0x0000000700077c02 */ /* 0x010fe20008000f00 */
[----:B------:R-:W-:Y:S01]  /*6570*/  IMAD.U32 R6, RZ, RZ, UR6 ;  /* 0x00000006ff067e24 */ /* 0x000fe2000f8e00ff */
[----:B-----5:R-:W-:Y:S01]  /*6580*/  MOV R11, UR5 ;  /* 0x00000005000b7c02 */ /* 0x020fe20008000f00 */
[----:B------:R-:W-:Y:S02]  /*6590*/  IMAD.U32 R10, RZ, RZ, UR4 ;  /* 0x00000004ff0a7e24 */ /* 0x000fe4000f8e00ff */
[----:B------:R-:W-:Y:S07]  /*65a0*/  LEPC R20, `(.L_x_100) ;  /* 0x000000001014794e */ /* 0x000fee0000000000 */
[----:B-12---:R-:W-:Y:S05]  /*65b0*/  CALL.ABS.NOINC R14 ;  /* 0x000000000e007343 */ /* 0x006fea0003c00000 */
.L_x_100:
[----:B------:R-:W-:Y:S05]  /*65c0*/  WARPSYNC.ALL ;  /* 0x0000000000007948 */ /* 0x000fea0003800000 */
[C---:B------:R-:W-:Y:S01]  /*65d0*/  R2UR UR4, R184.reuse ;  /* 0x00000000b80472ca */ /* 0x040fe200000e0000 */
[----:B--2---:R-:W-:Y:S05]  /*65e0*/  VIADD R3, R184, 0x10 ;  /* 0x00000010b8037836 */ /* 0x004fea0000000000 */
[----:B------:R-:W-:Y:S04]  /*65f0*/  SHF.R.U32.HI R3, RZ, 0x15, R3 ;  /* 0x00000015ff037819 */ /* 0x000fe80000011603 */
[----:B------:R-:W-:Y:S03]  /*6600*/  LOP3.LUT P0, RZ, R3, 0x3, R16, 0x48, !PT ;  /* 0x0000000303ff7812 */ /* 0x000fe60007804810 */
[----:B------:R-:W2:Y:S10]  /*6610*/  LDTM.x16 R168, tmem[UR4] ;  /* 0x0000000400a879ee */ /* 0x000eb40008240000 */
[----:B--2---:R-:W-:Y:S05]  /*6620*/  @!P0 BRA `(.L_x_101) ;  /* 0x0000000000408947 */ /* 0x004fea0003800000 */
[----:B------:R-:W2:Y:S01]  /*6630*/  LDCU.64 UR8, c[0x4][0x68] ;  /* 0x01000d00ff0877ac */ /* 0x000ea20008000a00 */
[----:B------:R-:W-:Y:S01]  /*6640*/  MOV R15, 0x0 ;  /* 0x00000000000f7802 */ /* 0x000fe20000000f00 */
[----:B------:R-:W-:Y:S02]  /*6650*/  HFMA2 R12, -RZ, RZ, 0, 5.9604644775390625e-08 ;  /* 0x00000001ff0c7431 */ /* 0x000fe400000001ff */
[----:B------:R-:W-:Y:S02]  /*6660*/  IMAD.MOV.U32 R8, RZ, RZ, 0x192 ;  /* 0x00000192ff087424 */ /* 0x000fe400078e00ff */
[----:B------:R-:W-:Y:S01]  /*6670*/  IMAD.MOV.U32 R13, RZ, RZ, RZ ;  /* 0x000000ffff0d7224 */ /* 0x000fe200078e00ff */
[----:B------:R-:W3:Y:S01]  /*6680*/  LDCU.64 UR6, c[0x4][0x70] ;  /* 0x01000e00ff0677ac */ /* 0x000ee20008000a00 */
[----:B------:R-:W4:Y:S01]  /*6690*/  LDC.64 R14, c[0x4][R15] ;  /* 0x010000000f0e7b82 */ /* 0x000f220000000a00 */
[----:B------:R-:W5:Y:S01]  /*66a0*/  LDCU.64 UR4, c[0x4][0x8] ;  /* 0x01000100ff0477ac */ /* 0x000f620008000a00 */
[----:B--2---:R-:W-:Y:S01]  /*66b0*/  MOV R5, UR9 ;  /* 0x0000000900057c02 */ /* 0x004fe20008000f00 */
[----:B------:R-:W-:Y:S01]  /*66c0*/  IMAD.U32 R4, RZ, RZ, UR8 ;  /* 0x00000008ff047e24 */ /* 0x000fe2000f8e00ff */
[----:B---3--:R-:W-:Y:S01]  /*66d0*/  MOV R7, UR7 ;  /* 0x0000000700077c02 */ /* 0x008fe20008000f00 */
[----:B------:R-:W-:Y:S01]  /*66e0*/  IMAD.U32 R6, RZ, RZ, UR6 ;  /* 0x00000006ff067e24 */ /* 0x000fe2000f8e00ff */
[----:B-----5:R-:W-:Y:S01]  /*66f0*/  MOV R11, UR5 ;  /* 0x00000005000b7c02 */ /* 0x020fe20008000f00 */
[----:B------:R-:W-:Y:S02]  /*6700*/  IMAD.U32 R10, RZ, RZ, UR4 ;  /* 0x00000004ff0a7e24 */ /* 0x000fe4000f8e00ff */
[----:B------:R-:W-:Y:S07]  /*6710*/  LEPC R20, `(.L_x_101) ;  /* 0x000000001014794e */ /* 0x000fee0000000000 */
[----:B-1--4-:R-:W-:Y:S05]  /*6720*/  CALL.ABS.NOINC R14 ;  /* 0x000000000e007343 */ /* 0x012fea0003c00000 */
.L_x_101:
[----:B------:R-:W-:Y:S05]  /*6730*/  WARPSYNC.ALL ;  /* 0x0000000000007948 */ /* 0x000fea0003800000 */
[C---:B------:R-:W-:Y:S01]  /*6740*/  R2UR UR4, R184.reuse ;  /* 0x00000000b80472ca */ /* 0x040fe200000e0000 */
[----:B------:R-:W-:Y:S05]  /*6750*/  VIADD R3, R184, 0x20 ;  /* 0x00000020b8037836 */ /* 0x000fea0000000000 */
[----:B------:R-:W-:Y:S04]  /*6760*/  SHF.R.U32.HI R3, RZ, 0x15, R3 ;  /* 0x00000015ff037819 */ /* 0x000fe80000011603 */
[----:B------:R-:W-:Y:S03]  /*6770*/  LOP3.LUT P0, RZ, R3, 0x3, R16, 0x48, !PT ;  /* 0x0000000303ff7812 */ /* 0x000fe60007804810 */
[----:B------:R-:W2:Y:S10]  /*6780*/  LDTM.x16 R152, tmem[UR4+0x10] ;  /* 0x00001004009879ee */ /* 0x000eb40008240000 */
        /* <DEDUP_REMOVED lines=17> */
.L_x_102:
        /* <DEDUP_REMOVED lines=23> */
.L_x_103:
        /* <DEDUP_REMOVED lines=23> */
.L_x_104:
        /* <DEDUP_REMOVED lines=23> */
.L_x_105:
        /* <DEDUP_REMOVED lines=23> */
.L_x_106:
        /* <DEDUP_REMOVED lines=23> */
.L_x_107:
        /* <DEDUP_REMOVED lines=23> */
.L_x_108:
        /* <DEDUP_REMOVED lines=23> */
.L_x_109:
        /* <DEDUP_REMOVED lines=23> */
.L_x_110:
[----:B------:R-:W2:Y:S01]  /*7420*/  S2R R0, SR_TID.X ;  /* 0x0000000000007919 */ /* 0x000ea20000002100 */
[----:B------:R-:W-:Y:S05]  /*7430*/  WARPSYNC.ALL ;  /* 0x0000000000007948 */ /* 0x000fea0003800000 */
[----:B--2---:R-:W-:Y:S02]  /*7440*/  LOP3.LUT P0, RZ, R0, 0x60, RZ, 0xc0, !PT ;  /* 0x0000006000ff7812 */ /* 0x004fe4000780c0ff */
[C---:B-1----:R-:W-:Y:S01]  /*7450*/  PRMT R249, R192.reuse, 0x8880, RZ ;  /* 0x00008880c0f97816 */ /* 0x042fe200000000ff */
[----:B------:R-:W-:Y:S01]  /*7460*/  IMAD R5, R171, UR37, RZ ;  /* 0x00000025ab057c24 */ /* 0x000fe2000f8e02ff */
[----:B------:R-:W-:Y:S01]  /*7470*/  SHF.L.U32 R248, R192, 0x10, RZ ;  /* 0x00000010c0f87819 */ /* 0x000fe200000006ff */
[----:B------:R-:W-:Y:S01]  /*7480*/  IMAD R10, R176, UR37, RZ ;  /* 0x00000025b00a7c24 */ /* 0x000fe2000f8e02ff */
[----:B------:R-:W-:Y:S01]  /*7490*/  SHF.L.U32 R185, R192, 0x8, RZ ;  /* 0x00000008c0b97819 */ /* 0x000fe200000006ff */
[----:B------:R-:W-:Y:S01]  /*74a0*/  IMAD R6, R172, UR37, RZ ;  /* 0x00000025ac067c24 */ /* 0x000fe2000f8e02ff */
[----:B------:R-:W-:Y:S01]  /*74b0*/  PRMT R216, R193, 0x8880, RZ ;  /* 0x00008880c1d87816 */ /* 0x000fe200000000ff */
[----:B------:R-:W-:Y:S01]  /*74c0*/  IMAD R7, R173, UR37, RZ ;  /* 0x00000025ad077c24 */ /* 0x000fe2000f8e02ff */
[----:B------:R-:W-:Y:S01]  /*74d0*/  SHF.R.S32.HI R185, RZ, 0x18, R185 ;  /* 0x00000018ffb97819 */ /* 0x000fe200000114b9 */
[----:B------:R-:W-:Y:S01]  /*74e0*/  IMAD R8, R174, UR37, RZ ;  /* 0x00000025ae087c24 */ /* 0x000fe2000f8e02ff */
[----:B------:R-:W-:Y:S01]  /*74f0*/  SHF.R.S32.HI R186, RZ, 0x18, R192 ;  /* 0x00000018ffba7819 */ /* 0x000fe200000114c0 */
[----:B------:R-:W-:Y:S01]  /*7500*/  IMAD R9, R175, UR37, RZ ;  /* 0x00000025af097c24 */ /* 0x000fe2000f8e02ff */
[----:B------:R-:W-:Y:S01]  /*7510*/  SHF.L.U32 R188, R193, 0x10, RZ ;  /* 0x00000010c1bc7819 */ /* 0x000fe200000006ff */
[----:B------:R-:W-:Y:S01]  /*7520*/  IMAD R11, R177, UR37, RZ ;  /* 0x00000025b10b7c24 */ /* 0x000fe2000f8e02ff */
[----:B------:R-:W-:Y:S01]  /*7530*/  SHF.L.U32 R252, R208, 0x8, RZ ;  /* 0x00000008d0fc7819 */ /* 0x000fe200000006ff */
[----:B------:R-:W-:Y:S01]  /*7540*/  IMAD R12, R178, UR37, RZ ;  /* 0x00000025b20c7c24 */ /* 0x000fe2000f8e02ff */
[----:B------:R-:W-:Y:S01]  /*7550*/  SHF.R.S32.HI R188, RZ, 0x18, R188 ;  /* 0x00000018ffbc7819 */ /* 0x000fe200000114bc */
[----:B------:R-:W-:Y:S01]  /*7560*/  IMAD R13, R179, UR37, RZ ;  /* 0x00000025b30d7c24 */ /* 0x000fe2000f8e02ff */
[----:B------:R-:W-:Y:S01]  /*7570*/  PRMT R174, R194, 0x8880, RZ ;  /* 0x00008880c2ae7816 */ /* 0x000fe200000000ff */
[----:B------:R-:W-:Y:S01]  /*7580*/  IMAD R14, R180, UR37, RZ ;  /* 0x00000025b40e7c24 */ /* 0x000fe2000f8e02ff */
[----:B------:R-:W-:Y:S01]  /*7590*/  SHF.R.S32.HI R190, RZ, 0x18, R193 ;  /* 0x00000018ffbe7819 */ /* 0x000fe200000114c1 */
[----:B------:R-:W-:Y:S01]  /*75a0*/  IMAD R15, R181, UR37, RZ ;  /* 0x00000025b50f7c24 */ /* 0x000fe2000f8e02ff */
[----:B------:R-:W-:Y:S01]  /*75b0*/  SHF.L.U32 R251, R194, 0x8, RZ ;  /* 0x00000008c2fb7819 */ /* 0x000fe200000006ff */
[----:B------:R-:W-:Y:S01]  /*75c0*/  IMAD R17, R183, UR37, RZ ;  /* 0x00000025b7117c24 */ /* 0x000fe2000f8e02ff */
[----:B------:R-:W-:Y:S01]  /*75d0*/  PRMT R250, R195, 0x8880, RZ ;  /* 0x00008880c3fa7816 */ /* 0x000fe200000000ff */
[----:B------:R-:W-:Y:S01]  /*75e0*/  IMAD R18, R152, UR37, RZ ;  /* 0x0000002598127c24 */ /* 0x000fe2000f8e02ff */
[----:B------:R-:W-:Y:S01]  /*75f0*/  SHF.R.S32.HI R192, RZ, 0x18, R194 ;  /* 0x00000018ffc07819 */ /* 0x000fe200000114c2 */
[----:B------:R-:W-:Y:S01]  /*7600*/  IMAD R19, R153, UR37, RZ ;  /* 0x0000002599137c24 */ /* 0x000fe2000f8e02ff */
[----:B------:R-:W-:Y:S01]  /*7610*/  SHF.L.U32 R218, R195, 0x10, RZ ;  /* 0x00000010c3da7819 */ /* 0x000fe200000006ff */
[----:B------:R-:W1:Y:S01]  /*7620*/  S2UR UR5, SR_CgaCtaId ;  /* 0x00000000000579c3 */ /* 0x000e620000008800 */
[----:B------:R-:W-:Y:S01]  /*7630*/  PRMT R178, R200, 0x8880, RZ ;  /* 0x00008880c8b27816 */ /* 0x000fe200000000ff */
[----:B------:R-:W-:Y:S01]  /*7640*/  IMAD R21, R155, UR37, RZ ;  /* 0x000000259b157c24 */ /* 0x000fe2000f8e02ff */
[----:B------:R-:W-:Y:S01]  /*7650*/  PRMT R217, R201, 0x8880, RZ ;  /* 0x00008880c9d97816 */ /* 0x000fe200000000ff */
[----:B------:R-:W-:Y:S01]  /*7660*/  IMAD R155, R161, UR37, RZ ;  /* 0x00000025a19b7c24 */ /* 0x000fe2000f8e02ff */
[----:B------:R-:W-:Y:S01]  /*7670*/  SHF.R.S32.HI R196, RZ, 0x18, R200 ;  /* 0x00000018ffc47819 */ /* 0x000fe200000114c8 */
[----:B------:R-:W-:Y:S01]  /*7680*/  IMAD R20, R154, UR37, RZ ;  /* 0x000000259a147c24 */ /* 0x000fe2000f8e02ff */
[----:B------:R-:W-:Y:S01]  /*7690*/  SHF.L.U32 R205, R201, 0x10, RZ ;  /* 0x00000010c9cd7819 */ /* 0x000fe200000006ff */
[----:B------:R-:W-:Y:S01]  /*76a0*/  IMAD R161, R167, UR37, RZ ;  /* 0x00000025a7a17c24 */ /* 0x000fe2000f8e02ff */
[----:B------:R-:W-:Y:S01]  /*76b0*/  MOV R167, R249 ;  /* 0x000000f900a77202 */ /* 0x000fe20000000f00 */
        /* <DEDUP_REMOVED lines=9> */
[----:B------:R-:W-:Y:S01]  /*7750*/  SHF.L.U32 R170, R194, 0x10, RZ ;  /* 0x00000010c2aa7819 */ /* 0x000fe200000006ff */
[----:B------:R-:W-:Y:S01]  /*7760*/  IMAD R0, R167, UR45, R0 ;  /* 0x0000002da7007c24 */ /* 0x000fe2000f8e0200 */
[----:B------:R-:W-:Y:S01]  /*7770*/  MOV R167, R216 ;  /* 0x000000d800a77202 */ /* 0x000fe20000000f00 */
[----:B------:R-:W-:Y:S01]  /*7780*/  IMAD R3, R166, UR45, R3 ;  /* 0x0000002da6037c24 */ /* 0x000fe2000f8e0203 */
[----:B------:R-:W-:Y:S01]  /*7790*/  SHF.R.S32.HI R216, RZ, 0x18, R215 ;  /* 0x00000018ffd87819 */ /* 0x000fe200000114d7 */
[----:B------:R-:W-:Y:S01]  /*77a0*/  IMAD.SHL.U32 R176, R193, 0x100, RZ ;  /* 0x00000100c1b07824 */ /* 0x000fe200078e00ff */
[----:B------:R-:W-:Y:S01]  /*77b0*/  SHF.R.S32.HI R194, RZ, 0x18, R195 ;  /* 0x00000018ffc27819 */ /* 0x000fe200000114c3 */
[----:B------:R-:W-:Y:S01]  /*77c0*/  IMAD R4, R185, UR45, R4 ;  /* 0x0000002db9047c24 */ /* 0x000fe2000f8e0204 */
[----:B------:R-:W-:Y:S01]  /*77d0*/  MOV R185, R174 ;  /* 0x000000ae00b97202 */ /* 0x000fe20000000f00 */
[----:B------:R-:W-:Y:S01]  /*77e0*/  IMAD R5, R186, UR45, R5 ;  /* 0x0000002dba057c24 */ /* 0x000fe2000f8e0205 */
[----:B------:R-:W-:Y:S01]  /*77f0*/  SHF.R.S32.HI R198, RZ, 0x18, R201 ;  /* 0x00000018ffc67819 */ /* 0x000fe200000114c9 */
[----:B------:R-:W-:Y:S01]  /*7800*/  IMAD R6, R167, UR45, R6 ;  /* 0x0000002da7067c24 */ /* 0x000fe2000f8e0206 */
[----:B------:R-:W-:Y:S01]  /*7810*/  SHF.R.S32.HI R167, RZ, 0x18, R176 ;  /* 0x00000018ffa77819 */ /* 0x000fe200000114b0 */
[----:B------:R-:W-:Y:S01]  /*7820*/  IMAD.MOV.U32 R166, RZ, RZ, R252 ;  /* 0x000000ffffa67224 */ /* 0x000fe200078e00fc */
[C---:B------:R-:W-:Y:S01]  /*7830*/  PRMT R252, R215.reuse, 0x8880, RZ ;  /* 0x00008880d7fc7816 */ /* 0x040fe200000000ff */
[----:B------:R-:W-:Y:S01]  /*7840*/  IMAD R7, R188, UR45, R7 ;  /* 0x0000002dbc077c24 */ /* 0x000fe2000f8e0207 */
[----:B------:R-:W-:Y:S01]  /*7850*/  SHF.L.U32 R193, R202, 0x8, RZ ;  /* 0x00000008cac17819 */ /* 0x000fe200000006ff */
[----:B------:R-:W-:Y:S01]  /*7860*/  IMAD.SHL.U32 R248, R215, 0x100, RZ ;  /* 0x00000100d7f87824 */ /* 0x000fe200078e00ff */
[----:B------:R-:W-:Y:S01]  /*7870*/  MOV R215, R166 ;  /* 0x000000a600d77202 */ /* 0x000fe20000000f00 */
[----:B------:R-:W-:Y:S01]  /*7880*/  IMAD R8, R167, UR45, R8 ;  /* 0x0000002da7087c24 */ /* 0x000fe2000f8e0208 */
[----:B------:R-:W-:Y:S01]  /*7890*/  SHF.R.S32.HI R166, RZ, 0x18, R170 ;  /* 0x00000018ffa67819 */ /* 0x000fe200000114aa */
[----:B------:R-:W-:Y:S01]  /*78a0*/  IMAD R9, R190, UR45, R9 ;  /* 0x0000002dbe097c24 */ /* 0x000fe2000f8e0209 */
[----:B------:R-:W-:Y:S01]  /*78b0*/  SHF.R.S32.HI R167, RZ, 0x18, R251 ;  /* 0x00000018ffa77819 */ /* 0x000fe200000114fb */
[----:B------:R-:W-:Y:S01]  /*78c0*/  IMAD R10, R185, UR45, R10 ;  /* 0x0000002db90a7c24 */ /* 0x000fe2000f8e020a */
[----:B------:R-:W-:Y:S01]  /*78d0*/  R2UR UR4, R184 ;  /* 0x00000000b80472ca */ /* 0x000fe200000e0000 */
[----:B------:R-:W-:Y:S01]  /*78e0*/  IMAD.SHL.U32 R187, R195, 0x100, RZ ;  /* 0x00000100c3bb7824 */ /* 0x000fe200078e00ff */
[----:B------:R-:W-:Y:S01]  /*78f0*/  SHF.L.U32 R195, R202, 0x10, RZ ;  /* 0x00000010cac37819 */ /* 0x000fe200000006ff */
[----:B------:R-:W-:Y:S01]  /*7900*/  IMAD R11, R166, UR45, R11 ;  /* 0x0000002da60b7c24 */ /* 0x000fe2000f8e020b */
[----:B------:R-:W-:Y:S01]  /*7910*/  SHF.R.S32.HI R166, RZ, 0x18, R218 ;  /* 0x00000018ffa67819 */ /* 0x000fe200000114da */
[----:B------:R-:W-:Y:S01]  /*7920*/  IMAD.MOV.U32 R185, RZ, RZ, R250 ;  /* 0x000000ffffb97224 */ /* 0x000fe200078e00fa */
[----:B------:R-:W-:Y:S01]  /*7930*/  SHF.L.U32 R184, R208, 0x10, RZ ;  /* 0x00000010d0b87819 */ /* 0x000fe200000006ff */
[----:B------:R-:W-:Y:S01]  /*7940*/  IMAD R12, R167, UR45, R12 ;  /* 0x0000002da70c7c24 */ /* 0x000fe2000f8e020c */
[----:B------:R-:W-:Y:S01]  /*7950*/  SHF.R.S32.HI R167, RZ, 0x18, R187 ;  /* 0x00000018ffa77819 */ /* 0x000fe200000114bb */
[----:B------:R-:W-:Y:S01]  /*7960*/  IMAD R13, R192, UR45, R13 ;  /* 0x0000002dc00d7c24 */ /* 0x000fe2000f8e020d */
[----:B------:R-:W-:Y:S01]  /*7970*/  PRMT R191, R203, 0x8880, RZ ;  /* 0x00008880cbbf7816 */ /* 0x000fe200000000ff */
        /* <DEDUP_REMOVED lines=9> */
[----:B------:R-:W-:Y:S01]  /*7a10*/  MOV R166, R168 ;  /* 0x000000a800a67202 */ /* 0x000fe20000000f00 */
[----:B------:R-:W-:Y:S01]  /*7a20*/  IMAD R16, R167, UR45, R16 ;  /* 0x0000002da7107c24 */ /* 0x000fe2000f8e0210 */
[----:B------:R-:W-:Y:S01]  /*7a30*/  SHF.R.S32.HI R186, RZ, 0x18, R162 ;  /* 0x00000018ffba7819 */ /* 0x000fe200000114a2 */
[----:B------:R-:W-:Y:S01]  /*7a40*/  IMAD R17, R194, UR45, R17 ;  /* 0x0000002dc2117c24 */ /* 0x000fe2000f8e0211 */
[----:B------:R-:W-:Y:S01]  /*7a50*/  SHF.R.S32.HI R167, RZ, 0x18, R166 ;  /* 0x00000018ffa77819 */ /* 0x000fe200000114a6 */
[----:B------:R-:W-:Y:S01]  /*7a60*/  IMAD R18, R185, UR45, R18 ;  /* 0x0000002db9127c24 */ /* 0x000fe2000f8e0212 */
[----:B------:R-:W-:Y:S01]  /*7a70*/  MOV R185, R217 ;  /* 0x000000d900b97202 */ /* 0x000fe20000000f00 */
[----:B------:R-:W-:Y:S01]  /*7a80*/  IMAD.SHL.U32 R199, R201, 0x100, RZ ;  /* 0x00000100c9c77824 */ /* 0x000fe200078e00ff */
[----:B------:R-:W-:Y:S01]  /*7a90*/  SHF.R.S32.HI R166, RZ, 0x18, R205 ;  /* 0x00000018ffa67819 */ /* 0x000fe200000114cd */
[----:B------:R-:W-:Y:S01]  /*7aa0*/  IMAD R19, R186, UR45, R19 ;  /* 0x0000002dba137c24 */ /* 0x000fe2000f8e0213 */
[----:B------:R-:W-:Y:S01]  /*7ab0*/  SHF.R.S32.HI R200, RZ, 0x18, R202 ;  /* 0x00000018ffc87819 */ /* 0x000fe200000114ca */
[----:B------:R-:W-:Y:S01]  /*7ac0*/  IMAD R20, R167, UR45, R20 ;  /* 0x0000002da7147c24 */ /* 0x000fe2000f8e0214 */
[----:B------:R-:W-:Y:S01]  /*7ad0*/  SHF.R.S32.HI R167, RZ, 0x18, R199 ;  /* 0x00000018ffa77819 */ /* 0x000fe200000114c7 */
[----:B------:R-:W-:Y:S01]  /*7ae0*/  IMAD R23, R157, UR37, RZ ;  /* 0x000000259d177c24 */ /* 0x000fe2000f8e02ff */
[----:B------:R-:W-:Y:S01]  /*7af0*/  PRMT R201, R208, 0x8880, RZ ;  /* 0x00008880d0c97816 */ /* 0x000fe200000000ff */
[----:B------:R-:W-:Y:S01]  /*7b00*/  IMAD R21, R196, UR45, R21 ;  /* 0x0000002dc4157c24 */ /* 0x000fe2000f8e0215 */
[----:B------:R-:W-:Y:S01]  /*7b10*/  SHF.R.S32.HI R206, RZ, 0x18, R209 ;  /* 0x00000018ffce7819 */ /* 0x000fe200000114d1 */
[----:B------:R-:W-:Y:S01]  /*7b20*/  IMAD R152, R158, UR37, RZ ;  /* 0x000000259e987c24 */ /* 0x000fe2000f8e02ff */
[----:B------:R-:W-:Y:S01]  /*7b30*/  SHF.L.U32 R189, R203, 0x10, RZ ;  /* 0x00000010cbbd7819 */ /* 0x000fe200000006ff */
[----:B------:R-:W-:Y:S01]  /*7b40*/  IMAD R22, R185, UR45, R22 ;  /* 0x0000002db9167c24 */ /* 0x000fe2000f8e0216 */
[----:B------:R-:W-:Y:S01]  /*7b50*/  MOV R185, R197 ;  /* 0x000000c500b97202 */ /* 0x000fe20000000f00 */
[----:B------:R-:W-:Y:S01]  /*7b60*/  IMAD R153, R159, UR37, RZ ;  /* 0x000000259f997c24 */ /* 0x000fe2000f8e02ff */
[----:B------:R-:W-:Y:S01]  /*7b70*/  SHF.R.S32.HI R202, RZ, 0x18, R203 ;  /* 0x00000018ffca7819 */ /* 0x000fe200000114cb */
[----:B------:R-:W-:Y:S01]  /*7b80*/  IMAD R23, R166, UR45, R23 ;  /* 0x0000002da6177c24 */ /* 0x000fe2000f8e0217 */
[----:B------:R-:W-:Y:S01]  /*7b90*/  SHF.R.S32.HI R166, RZ, 0x18, R195 ;  /* 0x00000018ffa67819 */ /* 0x000fe200000114c3 */
[----:B------:R-:W-:Y:S01]  /*7ba0*/  IMAD R152, R167, UR45, R152 ;  /* 0x0000002da7987c24 */ /* 0x000fe2000f8e0298 */
[----:B------:R-:W-:Y:S01]  /*7bb0*/  SHF.R.S32.HI R167, RZ, 0x18, R193 ;  /* 0x00000018ffa77819 */ /* 0x000fe200000114c1 */
[----:B------:R-:W-:Y:S01]  /*7bc0*/  IMAD R157, R163, UR37, RZ ;  /* 0x00000025a39d7c24 */ /* 0x000fe2000f8e02ff */
[----:B------:R-:W-:Y:S01]  /*7bd0*/  PRMT R219, R210, 0x8880, RZ ;  /* 0x00008880d2db7816 */ /* 0x000fe200000000ff */
[----:B------:R-:W-:Y:S01]  /*7be0*/  IMAD R158, R164, UR37, RZ ;  /* 0x00000025a49e7c24 */ /* 0x000fe2000f8e02ff */
[C---:B------:R-:W-:Y:S01]  /*7bf0*/  SHF.L.U32 R164, R209.reuse, 0x10, RZ ;  /* 0x00000010d1a47819 */ /* 0x040fe200000006ff */
[----:B------:R-:W-:Y:S01]  /*7c00*/  IMAD R153, R198, UR45, R153 ;  /* 0x0000002dc6997c24 */ /* 0x000fe2000f8e0299 */
[C---:B------:R-:W-:Y:S01]  /*7c10*/  SHF.L.U32 R180, R210.reuse, 0x8, RZ ;  /* 0x00000008d2b47819 */ /* 0x040fe200000006ff */
[----:B------:R-:W-:Y:S01]  /*7c20*/  IMAD.SHL.U32 R163, R209, 0x100, RZ ;  /* 0x00000100d1a37824 */ /* 0x000fe200078e00ff */
[----:B------:R-:W-:Y:S01]  /*7c30*/  SHF.L.U32 R209, R210, 0x10, RZ ;  /* 0x00000010d2d17819 */ /* 0x000fe200000006ff */
[----:B------:R-:W-:Y:S01]  /*7c40*/  IMAD.SHL.U32 R207, R203, 0x100, RZ ;  /* 0x00000100cbcf7824 */ /* 0x000fe200078e00ff */
[----:B------:R-:W-:Y:S01]  /*7c50*/  SHF.R.S32.HI R208, RZ, 0x18, R210 ;  /* 0x00000018ffd07819 */ /* 0x000fe200000114d2 */
[----:B------:R-:W-:Y:S01]  /*7c60*/  IMAD R154, R185, UR45, R154 ;  /* 0x0000002db99a7c24 */ /* 0x000fe2000f8e029a */
[C---:B------:R-:W-:Y:S01]  /*7c70*/  PRMT R179, R211.reuse, 0x8880, RZ ;  /* 0x00008880d3b37816 */ /* 0x040fe200000000ff */
[C---:B------:R-:W-:Y:S01]  /*7c80*/  IMAD.SHL.U32 R173, R211.reuse, 0x100, RZ ;  /* 0x00000100d3ad7824 */ /* 0x040fe200078e00ff */
[----:B------:R-:W-:Y:S01]  /*7c90*/  SHF.L.U32 R175, R211, 0x10, RZ ;  /* 0x00000010d3af7819 */ /* 0x000fe200000006ff */
[----:B------:R-:W-:Y:S01]  /*7ca0*/  IMAD R155, R166, UR45, R155 ;  /* 0x0000002da69b7c24 */ /* 0x000fe2000f8e029b */
[----:B------:R-:W-:Y:S01]  /*7cb0*/  SHF.R.S32.HI R210, RZ, 0x18, R211 ;  /* 0x00000018ffd27819 */ /* 0x000fe200000114d3 */
[----:B------:R-:W-:Y:S01]  /*7cc0*/  IMAD.SHL.U32 R177, R213, 0x100, RZ ;  /* 0x00000100d5b17824 */ /* 0x000fe200078e00ff */
[C---:B------:R-:W-:Y:S01]  /*7cd0*/  PRMT R203, R212.reuse, 0x8880, RZ ;  /* 0x00008880d4cb7816 */ /* 0x040fe200000000ff */
[----:B------:R-:W-:Y:S01]  /*7ce0*/  IMAD.MOV.U32 R185, RZ, RZ, R191 ;  /* 0x000000ffffb97224 */ /* 0x000fe200078e00bf */
[----:B------:R-:W-:Y:S01]  /*7cf0*/  MOV R211, R184 ;  /* 0x000000b800d37202 */ /* 0x000fe20000000f00 */
[----:B------:R-:W-:Y:S01]  /*7d00*/  IMAD R156, R167, UR45, R156 ;  /* 0x0000002da79c7c24 */ /* 0x000fe2000f8e029c */
[C---:B------:R-:W-:Y:S01]  /*7d10*/  SHF.L.U32 R184, R212.reuse, 0x10, RZ ;  /* 0x00000010d4b87819 */ /* 0x040fe200000006ff */
[----:B------:R-:W-:Y:S01]  /*7d20*/  IMAD R159, R165, UR37, RZ ;  /* 0x00000025a59f7c24 */ /* 0x000fe2000f8e02ff */
[----:B------:R-:W-:Y:S01]  /*7d30*/  SHF.L.U32 R183, R212, 0x8, RZ ;  /* 0x00000008d4b77819 */ /* 0x000fe200000006ff */
[----:B------:R-:W-:Y:S01]  /*7d40*/  IMAD.SHL.U32 R178, R244, 0x100, RZ ;  /* 0x00000100f4b27824 */ /* 0x000fe200078e00ff */
[----:B------:R-:W-:Y:S01]  /*7d50*/  SHF.R.S32.HI R188, RZ, 0x18, R212 ;  /* 0x00000018ffbc7819 */ /* 0x000fe200000114d4 */
[----:B------:R-:W-:Y:S01]  /*7d60*/  IMAD R157, R200, UR45, R157 ;  /* 0x0000002dc89d7c24 */ /* 0x000fe2000f8e029d */
[----:B------:R-:W-:Y:S01]  /*7d70*/  PRMT R182, R213, 0x8880, RZ ;  /* 0x00008880d5b67816 */ /* 0x000fe200000000ff */
[----:B------:R-:W-:Y:S01]  /*7d80*/  IMAD R158, R185, UR45, R158 ;  /* 0x0000002db99e7c24 */ /* 0x000fe2000f8e029e */
[----:B------:R-:W-:Y:S01]  /*7d90*/  SHF.L.U32 R181, R213, 0x10, RZ ;  /* 0x00000010d5b57819 */ /* 0x000fe200000006ff */
[----:B------:R-:W-:Y:S01]  /*7da0*/  IMAD.SHL.U32 R250, R246, 0x100, RZ ;  /* 0x00000100f6fa7824 */ /* 0x000fe200078e00ff */
[----:B------:R-:W-:Y:S01]  /*7db0*/  SHF.R.S32.HI R212, RZ, 0x18, R213 ;  /* 0x00000018ffd47819 */ /* 0x000fe200000114d5 */
[----:B------:R-:W-:Y:S01]  /*7dc0*/  IMAD R136, R136, UR37, RZ ;  /* 0x0000002588887c24 */ /* 0x000fe2000f8e02ff */
[----:B------:R-:W-:Y:S01]  /*7dd0*/  MOV R213, R203 ;  /* 0x000000cb00d57202 */ /* 0x000fe20000000f00 */
[----:B------:R-:W-:Y:S01]  /*7de0*/  IMAD R137, R137, UR37, RZ ;  /* 0x0000002589897c24 */ /* 0x000fe2000f8e02ff */
[----:B------:R-:W-:Y:S01]  /*7df0*/  SHF.R.S32.HI R186, RZ, 0x18, R189 ;  /* 0x00000018ffba7819 */ /* 0x000fe200000114bd */
[----:B------:R-:W-:Y:S01]  /*7e00*/  IMAD R138, R138, UR37, RZ ;  /* 0x000000258a8a7c24 */ /* 0x000fe2000f8e02ff */
[C---:B------:R-:W-:Y:S01]  /*7e10*/  PRMT R203, R244.reuse, 0x8880, RZ ;  /* 0x00008880f4cb7816 */ /* 0x040fe200000000ff */
[----:B------:R-:W-:Y:S01]  /*7e20*/  IMAD R139, R139, UR37, RZ ;  /* 0x000000258b8b7c24 */ /* 0x000fe2000f8e02ff */
[----:B------:R-:W-:Y:S01]  /*7e30*/  SHF.L.U32 R168, R244, 0x10, RZ ;  /* 0x00000010f4a87819 */ /* 0x000fe200000006ff */
[----:B------:R-:W-:Y:S01]  /*7e40*/  IMAD R159, R186, UR45, R159 ;  /* 0x0000002dba9f7c24 */ /* 0x000fe2000f8e029f */
[----:B------:R-:W-:Y:S01]  /*7e50*/  SHF.R.S32.HI R190, RZ, 0x18, R244 ;  /* 0x00000018ffbe7819 */ /* 0x000fe200000114f4 */
[----:B------:R-:W-:Y:S01]  /*7e60*/  IMAD R140, R140, UR37, RZ ;  /* 0x000000258c8c7c24 */ /* 0x000fe2000f8e02ff */
[----:B------:R-:W-:Y:S01]  /*7e70*/  PRMT R176, R245, 0x8880, RZ ;  /* 0x00008880f5b07816 */ /* 0x000fe200000000ff */
[----:B------:R-:W-:Y:S01]  /*7e80*/  IMAD R141, R141, UR37, RZ ;  /* 0x000000258d8d7c24 */ /* 0x000fe2000f8e02ff */
[C---:B------:R-:W-:Y:S01]  /*7e90*/  SHF.L.U32 R174, R245.reuse, 0x10, RZ ;  /* 0x00000010f5ae7819 */ /* 0x040fe200000006ff */
[----:B------:R-:W-:Y:S01]  /*7ea0*/  IMAD R142, R142, UR37, RZ ;  /* 0x000000258e8e7c24 */ /* 0x000fe2000f8e02ff */
[----:B------:R-:W-:Y:S01]  /*7eb0*/  SHF.L.U32 R170, R245, 0x8, RZ ;  /* 0x00000008f5aa7819 */ /* 0x000fe200000006ff */
[----:B------:R-:W-:Y:S01]  /*7ec0*/  IMAD R143, R143, UR37, RZ ;  /* 0x000000258f8f7c24 */ /* 0x000fe2000f8e02ff */
        /* <DEDUP_REMOVED lines=9> */
[----:B------:R-:W-:Y:S01]  /*7f60*/  IMAD.MOV.U32 R247, RZ, RZ, R211 ;  /* 0x000000fffff77224 */ /* 0x000fe200078e00d3 */
[----:B------:R-:W-:Y:S01]  /*7f70*/  MOV R166, R201 ;  /* 0x000000c900a67202 */ /* 0x000fe20000000f00 */
[----:B------:R-:W-:Y:S01]  /*7f80*/  IMAD R148, R148, UR37, RZ ;  /* 0x0000002594947c24 */ /* 0x000fe2000f8e02ff */
[----:B------:R-:W-:Y:S01]  /*7f90*/  SHF.R.S32.HI R167, RZ, 0x18, R207 ;  /* 0x00000018ffa77819 */ /* 0x000fe200000114cf */
[----:B------:R-:W-:Y:S01]  /*7fa0*/  IMAD R149, R149, UR37, RZ ;  /* 0x0000002595957c24 */ /* 0x000fe2000f8e02ff */
[----:B------:R-:W-:Y:S01]  /*7fb0*/  PRMT R162, R246, 0x8880, RZ ;  /* 0x00008880f6a27816 */ /* 0x000fe200000000ff */
[----:B------:R-:W-:Y:S01]  /*7fc0*/  IMAD R150, R150, UR37, RZ ;  /* 0x0000002596967c24 */ /* 0x000fe2000f8e02ff */
[----:B------:R-:W-:Y:S01]  /*7fd0*/  SHF.L.U32 R251, R246, 0x10, RZ ;  /* 0x00000010f6fb7819 */ /* 0x000fe200000006ff */
[----:B------:R-:W-:Y:S01]  /*7fe0*/  IMAD R160, R167, UR45, R160 ;  /* 0x0000002da7a07c24 */ /* 0x000fe2000f8e02a0 */
[----:B------:R-:W-:Y:S01]  /*7ff0*/  SHF.R.S32.HI R194, RZ, 0x18, R246 ;  /* 0x00000018ffc27819 */ /* 0x000fe200000114f6 */
[----:B------:R-:W-:Y:S01]  /*8000*/  IMAD R161, R202, UR45, R161 ;  /* 0x0000002dcaa17c24 */ /* 0x000fe2000f8e02a1 */
[----:B------:R-:W-:Y:S01]  /*8010*/  MOV R246, R215 ;  /* 0x000000d700f67202 */ /* 0x000fe20000000f00 */
[----:B------:R-:W-:Y:S01]  /*8020*/  IMAD R151, R151, UR37, RZ ;  /* 0x0000002597977c24 */ /* 0x000fe2000f8e02ff */
[----:B------:R-:W-:Y:S01]  /*8030*/  MOV R185, R166 ;  /* 0x000000a600b97202 */ /* 0x000fe20000000f00 */
[----:B------:R-:W-:Y:S01]  /*8040*/  IMAD R120, R120, UR37, RZ ;  /* 0x0000002578787c24 */ /* 0x000fe2000f8e02ff */
[----:B------:R-:W-:Y:S01]  /*8050*/  SHF.R.S32.HI R166, RZ, 0x18, R247 ;  /* 0x00000018ffa67819 */ /* 0x000fe200000114f7 */
[----:B------:R-:W-:Y:S01]  /*8060*/  IMAD R121, R121, UR37, RZ ;  /* 0x0000002579797c24 */ /* 0x000fe2000f8e02ff */
[----:B------:R-:W-:Y:S01]  /*8070*/  SHF.R.S32.HI R167, RZ, 0x18, R246 ;  /* 0x00000018ffa77819 */ /* 0x000fe200000114f6 */
[----:B------:R-:W-:Y:S01]  /*8080*/  IMAD R136, R185, UR45, R136 ;  /* 0x0000002db9887c24 */ /* 0x000fe2000f8e0288 */
[----:B------:R-:W-:Y:S01]  /*8090*/  SHF.R.S32.HI R186, RZ, 0x18, R209 ;  /* 0x00000018ffba7819 */ /* 0x000fe200000114d1 */
[----:B------:R-:W-:Y:S01]  /*80a0*/  IMAD R137, R166, UR45, R137 ;  /* 0x0000002da6897c24 */ /* 0x000fe2000f8e0289 */
[----:B------:R-:W-:Y:S01]  /*80b0*/  SHF.R.S32.HI R166, RZ, 0x18, R164 ;  /* 0x00000018ffa67819 */ /* 0x000fe200000114a4 */
[----:B------:R-:W-:Y:S01]  /*80c0*/  IMAD.MOV.U32 R185, RZ, RZ, R169 ;  /* 0x000000ffffb97224 */ /* 0x000fe200078e00a9 */
[----:B------:R-:W-:Y:S01]  /*80d0*/  PRMT R172, R214, 0x8880, RZ ;  /* 0x00008880d6ac7816 */ /* 0x000fe200000000ff */
[----:B------:R-:W-:Y:S01]  /*80e0*/  IMAD R138, R167, UR45, R138 ;  /* 0x0000002da78a7c24 */ /* 0x000fe2000f8e028a */
[----:B------:R-:W-:Y:S01]  /*80f0*/  SHF.R.S32.HI R167, RZ, 0x18, R163 ;  /* 0x00000018ffa77819 */ /* 0x000fe200000114a3 */
[----:B------:R-:W-:Y:S01]  /*8100*/  IMAD R139, R204, UR45, R139 ;  /* 0x0000002dcc8b7c24 */ /* 0x000fe2000f8e028b */
[----:B------:R-:W-:Y:S01]  /*8110*/  SHF.L.U32 R171, R214, 0x10, RZ ;  /* 0x00000010d6ab7819 */ /* 0x000fe200000006ff */
[----:B------:R-:W-:Y:S01]  /*8120*/  IMAD R140, R185, UR45, R140 ;  /* 0x0000002db98c7c24 */ /* 0x000fe2000f8e028c */
[----:B------:R-:W-:Y:S01]  /*8130*/  MOV R185, R219 ;  /* 0x000000db00b97202 */ /* 0x000fe20000000f00 */
[----:B------:R-:W-:Y:S01]  /*8140*/  IMAD R141, R166, UR45, R141 ;  /* 0x0000002da68d7c24 */ /* 0x000fe2000f8e028d */
[----:B------:R-:W-:Y:S01]  /*8150*/  SHF.R.S32.HI R166, RZ, 0x18, R175 ;  /* 0x00000018ffa67819 */ /* 0x000fe200000114af */
[----:B------:R-:W-:Y:S01]  /*8160*/  IMAD R142, R167, UR45, R142 ;  /* 0x0000002da78e7c24 */ /* 0x000fe2000f8e028e */
[----:B------:R-:W-:Y:S01]  /*8170*/  SHF.R.S32.HI R167, RZ, 0x18, R180 ;  /* 0x00000018ffa77819 */ /* 0x000fe200000114b4 */
[----:B------:R-:W-:Y:S01]  /*8180*/  IMAD R143, R206, UR45, R143 ;  /* 0x0000002dce8f7c24 */ /* 0x000fe2000f8e028f */
        /* <DEDUP_REMOVED lines=8> */
[----:B------:R-:W-:Y:S01]  /*8210*/  MOV R199, R203 ;  /* 0x000000cb00c77202 */ /* 0x000fe20000000f00 */
[----:B------:R-:W-:Y:S01]  /*8220*/  IMAD R148, R185, UR45, R148 ;  /* 0x0000002db9947c24 */ /* 0x000fe2000f8e0294 */
[----:B------:R-:W-:Y:S01]  /*8230*/  PRMT R205, R221, 0x8880, RZ ;  /* 0x00008880ddcd7816 */ /* 0x000fe200000000ff */
[----:B------:R-:W-:Y:S01]  /*8240*/  IMAD R149, R166, UR45, R149 ;  /* 0x0000002da6957c24 */ /* 0x000fe2000f8e0295 */
[----:B------:R-:W-:Y:S01]  /*8250*/  SHF.R.S32.HI R166, RZ, 0x18, R184 ;  /* 0x00000018ffa67819 */ /* 0x000fe200000114b8 */
[----:B------:R-:W-:Y:S01]  /*8260*/  IMAD.MOV.U32 R185, RZ, RZ, R186 ;  /* 0x000000ffffb97224 */ /* 0x000fe200078e00ba */
[----:B------:R-:W-:Y:S01]  /*8270*/  SHF.R.S32.HI R186, RZ, 0x18, R181 ;  /* 0x00000018ffba7819 */ /* 0x000fe200000114b5 */
[----:B------:R-:W-:Y:S01]  /*8280*/  IMAD R150, R167, UR45, R150 ;  /* 0x0000002da7967c24 */ /* 0x000fe2000f8e0296 */
[----:B------:R-:W-:Y:S01]  /*8290*/  SHF.R.S32.HI R167, RZ, 0x18, R183 ;  /* 0x00000018ffa77819 */ /* 0x000fe200000114b7 */
[----:B------:R-:W-:Y:S01]  /*82a0*/  IMAD R151, R210, UR45, R151 ;  /* 0x0000002dd2977c24 */ /* 0x000fe2000f8e0297 */
[----:B------:R-:W-:Y:S01]  /*82b0*/  SHF.L.U32 R201, R221, 0x8, RZ ;  /* 0x00000008ddc97819 */ /* 0x000fe200000006ff */
[----:B------:R-:W-:Y:S01]  /*82c0*/  IMAD R122, R122, UR37, RZ ;  /* 0x000000257a7a7c24 */ /* 0x000fe2000f8e02ff */
[----:B------:R-:W-:Y:S01]  /*82d0*/  SHF.R.S32.HI R198, RZ, 0x18, R221 ;  /* 0x00000018ffc67819 */ /* 0x000fe200000114dd */
[----:B------:R-:W-:Y:S01]  /*82e0*/  IMAD R120, R185, UR45, R120 ;  /* 0x0000002db9787c24 */ /* 0x000fe2000f8e0278 */
[----:B------:R-:W-:Y:S01]  /*82f0*/  MOV R185, R182 ;  /* 0x000000b600b97202 */ /* 0x000fe20000000f00 */
[----:B------:R-:W-:Y:S01]  /*8300*/  IMAD R123, R123, UR37, RZ ;  /* 0x000000257b7b7c24 */ /* 0x000fe2000f8e02ff */
[----:B------:R-:W-:Y:S01]  /*8310*/  SHF.R.S32.HI R214, RZ, 0x18, R214 ;  /* 0x00000018ffd67819 */ /* 0x000fe200000114d6 */
[----:B------:R-:W-:Y:S01]  /*8320*/  IMAD R121, R166, UR45, R121 ;  /* 0x0000002da6797c24 */ /* 0x000fe2000f8e0279 */
[----:B------:R-:W-:Y:S01]  /*8330*/  SHF.R.S32.HI R166, RZ, 0x18, R171 ;  /* 0x00000018ffa67819 */ /* 0x000fe200000114ab */
[----:B------:R-:W-:Y:S01]  /*8340*/  IMAD R124, R124, UR37, RZ ;  /* 0x000000257c7c7c24 */ /* 0x000fe2000f8e02ff */
[C---:B------:R-:W-:Y:S01]  /*8350*/  PRMT R169, R240.reuse, 0x8880, RZ ;  /* 0x00008880f0a97816 */ /* 0x040fe200000000ff */
[----:B------:R-:W-:Y:S01]  /*8360*/  IMAD R122, R167, UR45, R122 ;  /* 0x0000002da77a7c24 */ /* 0x000fe2000f8e027a */
[----:B------:R-:W-:Y:S01]  /*8370*/  SHF.R.S32.HI R167, RZ, 0x18, R177 ;  /* 0x00000018ffa77819 */ /* 0x000fe200000114b1 */
[----:B------:R-:W-:Y:S01]  /*8380*/  IMAD R125, R125, UR37, RZ ;  /* 0x000000257d7d7c24 */ /* 0x000fe2000f8e02ff */
[----:B------:R-:W-:Y:S01]  /*8390*/  SHF.L.U32 R164, R240, 0x10, RZ ;  /* 0x00000010f0a47819 */ /* 0x000fe200000006ff */
[----:B------:R-:W-:Y:S01]  /*83a0*/  IMAD R123, R188, UR45, R123 ;  /* 0x0000002dbc7b7c24 */ /* 0x000fe2000f8e027b */
[----:B------:R-:W-:Y:S01]  /*83b0*/  SHF.L.U32 R163, R240, 0x8, RZ ;  /* 0x00000008f0a37819 */ /* 0x000fe200000006ff */
[----:B------:R-:W-:Y:S01]  /*83c0*/  IMAD R126, R126, UR37, RZ ;  /* 0x000000257e7e7c24 */ /* 0x000fe2000f8e02ff */
[----:B------:R-:W-:Y:S01]  /*83d0*/  SHF.R.S32.HI R202, RZ, 0x18, R240 ;  /* 0x00000018ffca7819 */ /* 0x000fe200000114f0 */
[----:B------:R-:W-:Y:S01]  /*83e0*/  IMAD R124, R185, UR45, R124 ;  /* 0x0000002db97c7c24 */ /* 0x000fe2000f8e027c */
[----:B------:R-:W-:Y:S01]  /*83f0*/  MOV R185, R172 ;  /* 0x000000ac00b97202 */ /* 0x000fe20000000f00 */
[----:B------:R-:W-:Y:S01]  /*8400*/  IMAD R127, R127, UR37, RZ ;  /* 0x000000257f7f7c24 */ /* 0x000fe2000f8e02ff */
[C---:B------:R-:W-:Y:S01]  /*8410*/  PRMT R247, R241.reuse, 0x8880, RZ ;  /* 0x00008880f1f77816 */ /* 0x040fe200000000ff */
[----:B------:R-:W-:Y:S01]  /*8420*/  IMAD R125, R186, UR45, R125 ;  /* 0x0000002dba7d7c24 */ /* 0x000fe2000f8e027d */
[----:B------:R-:W-:Y:S01]  /*8430*/  SHF.L.U32 R240, R241, 0x8, RZ ;  /* 0x00000008f1f07819 */ /* 0x000fe200000006ff */
[----:B------:R-:W-:Y:S01]  /*8440*/  IMAD R128, R128, UR37, RZ ;  /* 0x0000002580807c24 */ /* 0x000fe2000f8e02ff */
[----:B------:R-:W-:Y:S01]  /*8450*/  SHF.R.S32.HI R204, RZ, 0x18, R241 ;  /* 0x00000018ffcc7819 */ /* 0x000fe200000114f1 */
[----:B------:R-:W-:Y:S01]  /*8460*/  IMAD R126, R167, UR45, R126 ;  /* 0x0000002da77e7c24 */ /* 0x000fe2000f8e027e */
[----:B------:R-:W-:Y:S01]  /*8470*/  SHF.R.S32.HI R167, RZ, 0x18, R165 ;  /* 0x00000018ffa77819 */ /* 0x000fe200000114a5 */
[----:B------:R-:W-:Y:S01]  /*8480*/  IMAD R129, R129, UR37, RZ ;  /* 0x0000002581817c24 */ /* 0x000fe2000f8e02ff */
[----:B------:R-:W-:Y:S01]  /*8490*/  I2IP.S8.S32.SAT R16, R17, R16, RZ ;  /* 0x0000001011107239 */ /* 0x000fe200000014ff */
[----:B------:R-:W-:Y:S01]  /*84a0*/  IMAD.U32 R203, R221, 0x10000, RZ ;  /* 0x00010000ddcb7824 */ /* 0x000fe200078e00ff */
[----:B------:R-:W-:Y:S01]  /*84b0*/  MOV R221, R199 ;  /* 0x000000c700dd7202 */ /* 0x000fe20000000f00 */
[----:B------:R-:W-:Y:S01]  /*84c0*/  IMAD R127, R212, UR45, R127 ;  /* 0x0000002dd47f7c24 */ /* 0x000fe2000f8e027f */
[----:B------:R-:W-:Y:S01]  /*84d0*/  PRMT R217, R220, 0x8880, RZ ;  /* 0x00008880dcd97816 */ /* 0x000fe200000000ff */
[----:B------:R-:W-:Y:S01]  /*84e0*/  IMAD R130, R130, UR37, RZ ;  /* 0x0000002582827c24 */ /* 0x000fe2000f8e02ff */
[C---:B------:R-:W-:Y:S01]  /*84f0*/  SHF.L.U32 R215, R220.reuse, 0x10, RZ ;  /* 0x00000010dcd77819 */ /* 0x040fe200000006ff */
[----:B------:R-:W-:Y:S01]  /*8500*/  IMAD R128, R185, UR45, R128 ;  /* 0x0000002db9807c24 */ /* 0x000fe2000f8e0280 */
[----:B------:R-:W-:Y:S01]  /*8510*/  MOV R185, R252 ;  /* 0x000000fc00b97202 */ /* 0x000fe20000000f00 */
[----:B------:R-:W-:Y:S01]  /*8520*/  IMAD R131, R131, UR37, RZ ;  /* 0x0000002583837c24 */ /* 0x000fe2000f8e02ff */
[----:B------:R-:W-:Y:S01]  /*8530*/  SHF.L.U32 R211, R220, 0x8, RZ ;  /* 0x00000008dcd37819 */ /* 0x000fe200000006ff */
[----:B------:R-:W-:Y:S01]  /*8540*/  IMAD.U32 R246, R241, 0x10000, RZ ;  /* 0x00010000f1f67824 */ /* 0x000fe200078e00ff */
[----:B------:R-:W-:Y:S01]  /*8550*/  MOV R241, R221 ;  /* 0x000000dd00f17202 */ /* 0x000fe20000000f00 */
[----:B------:R-:W-:Y:S01]  /*8560*/  IMAD R129, R166, UR45, R129 ;  /* 0x0000002da6817c24 */ /* 0x000fe2000f8e0281 */
[----:B------:R-:W-:Y:S01]  /*8570*/  SHF.R.S32.HI R166, RZ, 0x18, R249 ;  /* 0x00000018ffa67819 */ /* 0x000fe200000114f9 */
[----:B------:R-:W-:Y:S01]  /*8580*/  IMAD R132, R132, UR37, RZ ;  /* 0x0000002584847c24 */ /* 0x000fe2000f8e02ff */
[----:B------:R-:W-:Y:S01]  /*8590*/  MOV R186, R241 ;  /* 0x000000f100ba7202 */ /* 0x000fe20000000f00 */
[----:B------:R-:W-:Y:S01]  /*85a0*/  IMAD R130, R167, UR45, R130 ;  /* 0x0000002da7827c24 */ /* 0x000fe2000f8e0282 */
[----:B------:R-:W-:Y:S01]  /*85b0*/  SHF.R.S32.HI R167, RZ, 0x18, R248 ;  /* 0x00000018ffa77819 */ /* 0x000fe200000114f8 */
[----:B------:R-:W-:Y:S01]  /*85c0*/  IMAD R133, R133, UR37, RZ ;  /* 0x0000002585857c24 */ /* 0x000fe2000f8e02ff */
[----:B------:R-:W-:Y:S01]  /*85d0*/  SHF.R.S32.HI R196, RZ, 0x18, R220 ;  /* 0x00000018ffc47819 */ /* 0x000fe200000114dc */
[----:B------:R-:W-:Y:S01]  /*85e0*/  IMAD R131, R214, UR45, R131 ;  /* 0x0000002dd6837c24 */ /* 0x000fe2000f8e0283 */
[----:B------:R-:W-:Y:S01]  /*85f0*/  PRMT R199, R222, 0x8880, RZ ;  /* 0x00008880dec77816 */ /* 0x000fe200000000ff */
[----:B------:R-:W-:Y:S01]  /*8600*/  IMAD R134, R134, UR37, RZ ;  /* 0x0000002586867c24 */ /* 0x000fe2000f8e02ff */
[----:B------:R-:W-:Y:S01]  /*8610*/  SHF.L.U32 R197, R222, 0x10, RZ ;  /* 0x00000010dec57819 */ /* 0x000fe200000006ff */
[----:B------:R-:W-:Y:S01]  /*8620*/  IMAD R132, R185, UR45, R132 ;  /* 0x0000002db9847c24 */ /* 0x000fe2000f8e0284 */
[----:B------:R-:W-:Y:S01]  /*8630*/  MOV R185, R186 ;  /* 0x000000ba00b97202 */ /* 0x000fe20000000f00 */
[----:B------:R-:W-:Y:S01]  /*8640*/  IMAD R135, R135, UR37, RZ ;  /* 0x0000002587877c24 */ /* 0x000fe2000f8e02ff */
[----:B------:R-:W-:Y:S01]  /*8650*/  SHF.R.S32.HI R186, RZ, 0x18, R168 ;  /* 0x00000018ffba7819 */ /* 0x000fe200000114a8 */
[----:B------:R-:W-:Y:S01]  /*8660*/  IMAD R133, R166, UR45, R133 ;  /* 0x0000002da6857c24 */ /* 0x000fe2000f8e0285 */
[----:B------:R-:W-:Y:S01]  /*8670*/  PRMT R166, R236, 0x8880, RZ ;  /* 0x00008880eca67816 */ /* 0x000fe200000000ff */
[----:B------:R-:W-:Y:S01]  /*8680*/  IMAD R104, R104, UR37, RZ ;  /* 0x0000002568687c24 */ /* 0x000fe2000f8e02ff */
[----:B------:R-:W-:Y:S01]  /*8690*/  PRMT R193, R223, 0x8880, RZ ;  /* 0x00008880dfc17816 */ /* 0x000fe200000000ff */
[----:B------:R-:W-:Y:S01]  /*86a0*/  IMAD R134, R167, UR45, R134 ;  /* 0x0000002da7867c24 */ /* 0x000fe2000f8e0286 */
[----:B------:R-:W-:Y:S01]  /*86b0*/  SHF.R.S32.HI R167, RZ, 0x18, R178 ;  /* 0x00000018ffa77819 */ /* 0x000fe200000114b2 */
[----:B------:R-:W-:Y:S01]  /*86c0*/  IMAD R135, R216, UR45, R135 ;  /* 0x0000002dd8877c24 */ /* 0x000fe2000f8e0287 */
[----:B------:R-:W-:Y:S01]  /*86d0*/  MOV R178, R166 ;  /* 0x000000a600b27202 */ /* 0x000fe20000000f00 */
[----:B------:R-:W-:Y:S01]  /*86e0*/  IMAD R105, R105, UR37, RZ ;  /* 0x0000002569697c24 */ /* 0x000fe2000f8e02ff */
[----:B------:R-:W-:Y:S01]  /*86f0*/  SHF.R.S32.HI R166, RZ, 0x18, R174 ;  /* 0x00000018ffa67819 */ /* 0x000fe200000114ae */
[----:B------:R-:W-:Y:S01]  /*8700*/  IMAD R104, R185, UR45, R104 ;  /* 0x0000002db9687c24 */ /* 0x000fe2000f8e0268 */
[----:B------:R-:W-:Y:S01]  /*8710*/  MOV R185, R176 ;  /* 0x000000b000b97202 */ /* 0x000fe20000000f00 */
[----:B------:R-:W-:Y:S01]  /*8720*/  IMAD R106, R106, UR37, RZ ;  /* 0x000000256a6a7c24 */ /* 0x000fe2000f8e02ff */
[----:B------:R-:W-:Y:S01]  /*8730*/  I2IP.S8.S32.SAT R176, R15, R14, R16 ;  /* 0x0000000e0fb07239 */ /* 0x000fe20000001410 */
[----:B------:R-:W-:Y:S01]  /*8740*/  IMAD R107, R107, UR37, RZ ;  /* 0x000000256b6b7c24 */ /* 0x000fe2000f8e02ff */
[----:B------:R-:W-:Y:S01]  /*8750*/  SHF.R.S32.HI R200, RZ, 0x18, R222 ;  /* 0x00000018ffc87819 */ /* 0x000fe200000114de */
[----:B------:R-:W-:Y:S01]  /*8760*/  IMAD R105, R186, UR45, R105 ;  /* 0x0000002dba697c24 */ /* 0x000fe2000f8e0269 */
[----:B------:R-:W-:Y:S01]  /*8770*/  SHF.R.S32.HI R186, RZ, 0x18, R244 ;  /* 0x00000018ffba7819 */ /* 0x000fe200000114f4 */
[----:B------:R-:W-:Y:S01]  /*8780*/  IMAD R108, R108, UR37, RZ ;  /* 0x000000256c6c7c24 */ /* 0x000fe2000f8e02ff */
[----:B------:R-:W-:Y:S01]  /*8790*/  SHF.L.U32 R191, R223, 0x10, RZ ;  /* 0x00000010dfbf7819 */ /* 0x000fe200000006ff */
[----:B------:R-:W-:Y:S01]  /*87a0*/  IMAD R106, R167, UR45, R106 ;  /* 0x0000002da76a7c24 */ /* 0x000fe2000f8e026a */
[----:B------:R-:W-:Y:S01]  /*87b0*/  SHF.R.S32.HI R167, RZ, 0x18, R170 ;  /* 0x00000018ffa77819 */ /* 0x000fe200000114aa */
[----:B------:R-:W-:Y:S01]  /*87c0*/  IMAD R109, R109, UR37, RZ ;  /* 0x000000256d6d7c24 */ /* 0x000fe2000f8e02ff */
[----:B------:R-:W-:Y:S01]  /*87d0*/  PRMT R170, R232, 0x8880, RZ ;  /* 0x00008880e8aa7816 */ /* 0x000fe200000000ff */
[----:B------:R-:W-:Y:S01]  /*87e0*/  IMAD R107, R190, UR45, R107 ;  /* 0x0000002dbe6b7c24 */ /* 0x000fe2000f8e026b */
[----:B------:R-:W-:Y:S01]  /*87f0*/  SHF.L.U32 R189, R223, 0x8, RZ ;  /* 0x00000008dfbd7819 */ /* 0x000fe200000006ff */
[----:B------:R-:W-:Y:S01]  /*8800*/  IMAD R110, R110, UR37, RZ ;  /* 0x000000256e6e7c24 */ /* 0x000fe2000f8e02ff */
[----:B------:R-:W-:Y:S01]  /*8810*/  SHF.R.S32.HI R220, RZ, 0x18, R223 ;  /* 0x00000018ffdc7819 */ /* 0x000fe200000114df */
[----:B------:R-:W-:Y:S01]  /*8820*/  IMAD R108, R185, UR45, R108 ;  /* 0x0000002db96c7c24 */ /* 0x000fe2000f8e026c */
[----:B------:R-:W-:Y:S01]  /*8830*/  MOV R185, R162 ;  /* 0x000000a200b97202 */ /* 0x000fe20000000f00 */
[----:B------:R-:W-:Y:S01]  /*8840*/  IMAD R111, R111, UR37, RZ ;  /* 0x000000256f6f7c24 */ /* 0x000fe2000f8e02ff */
[----:B------:R-:W-:Y:S01]  /*8850*/  SHF.L.U32 R162, R232, 0x10, RZ ;  /* 0x00000010e8a27819 */ /* 0x000fe200000006ff */
        /* <DEDUP_REMOVED lines=13> */
[----:B------:R-:W-:Y:S01]  /*8930*/  PRMT R213, R243, 0x8880, RZ ;  /* 0x00008880f3d57816 */ /* 0x000fe200000000ff */
[----:B------:R-:W-:Y:S01]  /*8940*/  IMAD R115, R115, UR37, RZ ;  /* 0x0000002573737c24 */ /* 0x000fe2000f8e02ff */
[----:B------:R-:W-:Y:S01]  /*8950*/  SHF.R.S32.HI R206, RZ, 0x18, R242 ;  /* 0x00000018ffce7819 */ /* 0x000fe200000114f2 */
[----:B------:R-:W-:Y:S01]  /*8960*/  IMAD R113, R166, UR45, R113 ;  /* 0x0000002da6717c24 */ /* 0x000fe2000f8e0271 */
[----:B------:R-:W-:Y:S01]  /*8970*/  SHF.R.S32.HI R166, RZ, 0x18, R232 ;  /* 0x00000018ffa67819 */ /* 0x000fe200000114e8 */
[----:B------:R-:W-:Y:S01]  /*8980*/  IMAD R116, R116, UR37, RZ ;  /* 0x0000002574747c24 */ /* 0x000fe2000f8e02ff */
[----:B------:R-:W-:Y:S01]  /*8990*/  PRMT R232, R235, 0x8880, RZ ;  /* 0x00008880ebe87816 */ /* 0x000fe200000000ff */
[----:B------:R-:W-:Y:S01]  /*89a0*/  IMAD.MOV.U32 R185, RZ, RZ, R245 ;  /* 0x000000ffffb97224 */ /* 0x000fe200078e00f5 */
[----:B------:R-:W-:Y:S01]  /*89b0*/  SHF.L.U32 R209, R243, 0x10, RZ ;  /* 0x00000010f3d17819 */ /* 0x000fe200000006ff */
[----:B------:R-:W-:Y:S01]  /*89c0*/  IMAD R114, R167, UR45, R114 ;  /* 0x0000002da7727c24 */ /* 0x000fe2000f8e0272 */
[----:B------:R-:W-:Y:S01]  /*89d0*/  SHF.L.U32 R167, R235, 0x8, RZ ;  /* 0x00000008eba77819 */ /* 0x000fe200000006ff */
[----:B------:R-:W-:Y:S01]  /*89e0*/  IMAD R115, R194, UR45, R115 ;  /* 0x0000002dc2737c24 */ /* 0x000fe2000f8e0273 */
[----:B------:R-:W-:Y:S01]  /*89f0*/  SHF.L.U32 R207, R243, 0x8, RZ ;  /* 0x00000008f3cf7819 */ /* 0x000fe200000006ff */
[----:B------:R-:W-:Y:S01]  /*8a00*/  IMAD R116, R185, UR45, R116 ;  /* 0x0000002db9747c24 */ /* 0x000fe2000f8e0274 */
[----:B------:R-:W-:Y:S01]  /*8a10*/  SHF.L.U32 R185, R235, 0x10, RZ ;  /* 0x00000010ebb97819 */ /* 0x000fe200000006ff */
[----:B------:R-:W-:Y:S01]  /*8a20*/  IMAD R117, R117, UR37, RZ ;  /* 0x0000002575757c24 */ /* 0x000fe2000f8e02ff */
[----:B------:R-:W-:Y:S01]  /*8a30*/  I2IP.S8.S32.SAT R235, R13, R12, RZ ;  /* 0x0000000c0deb7239 */ /* 0x000fe200000014ff */
[----:B------:R-:W-:Y:S01]  /*8a40*/  IMAD.SHL.U32 R195, R222, 0x100, RZ ;  /* 0x00000100dec37824 */ /* 0x000fe200078e00ff */
[----:B------:R-:W-:Y:S01]  /*8a50*/  PRMT R184, R224, 0x8880, RZ ;  /* 0x00008880e0b87816 */ /* 0x000fe200000000ff */
[----:B------:R-:W-:Y:S01]  /*8a60*/  IMAD R117, R186, UR45, R117 ;  /* 0x0000002dba757c24 */ /* 0x000fe2000f8e0275 */
[----:B------:R-:W-:Y:S01]  /*8a70*/  I2IP.S8.S32.SAT R174, R11, R10, R235 ;  /* 0x0000000a0bae7239 */ /* 0x000fe200000014eb */
[----:B------:R-:W-:Y:S01]  /*8a80*/  IMAD.U32 R221, R242, 0x10000, RZ ;  /* 0x00010000f2dd7824 */ /* 0x000fe200078e00ff */
[----:B------:R-:W-:Y:S01]  /*8a90*/  SHF.R.S32.HI R222, RZ, 0x18, R243 ;  /* 0x00000018ffde7819 */ /* 0x000fe200000114f3 */
[C---:B------:R-:W-:Y:S01]  /*8aa0*/  IMAD.U32 R180, R225.reuse, 0x10000, RZ ;  /* 0x00010000e1b47824 */ /* 0x040fe200078e00ff */
[----:B------:R-:W-:Y:S01]  /*8ab0*/  SHF.L.U32 R183, R224, 0x10, RZ ;  /* 0x00000010e0b77819 */ /* 0x000fe200000006ff */
[----:B------:R-:W-:Y:S01]  /*8ac0*/  IMAD.SHL.U32 R177, R236, 0x100, RZ ;  /* 0x00000100ecb17824 */ /* 0x000fe200078e00ff */
[----:B------:R-:W-:Y:S01]  /*8ad0*/  SHF.L.U32 R182, R224, 0x8, RZ ;  /* 0x00000008e0b67819 */ /* 0x000fe200000006ff */
        /* <DEDUP_REMOVED lines=10> */
[----:B------:R-:W-:Y:S01]  /*8b80*/  IMAD.SHL.U32 R225, R227, 0x100, RZ ;  /* 0x00000100e3e17824 */ /* 0x000fe200078e00ff */
[C---:B------:R-:W-:Y:S01]  /*8b90*/  SHF.L.U32 R173, R226.reuse, 0x10, RZ ;  /* 0x00000010e2ad7819 */ /* 0x040fe200000006ff */
        /* <DEDUP_REMOVED lines=16> */
[----:B------:R-:W-:Y:S01]  /*8ca0*/  IMAD.U32 R236, R239, 0x10000, RZ ;  /* 0x00010000efec7824 */ /* 0x000fe200078e00ff */
        /* <DEDUP_REMOVED lines=8> */
[C---:B------:R-:W-:Y:S01]  /*8d30*/  SHF.L.U32 R249, R238.reuse, 0x10, RZ ;  /* 0x00000010eef97819 */ /* 0x040fe200000006ff */
        /* <DEDUP_REMOVED lines=9> */
[----:B------:R-:W-:Y:S01]  /*8dd0*/  SHF.R.S32.HI R226, RZ, 0x18, R239 ;  /* 0x00000018ffe27819 */ /* 0x000fe200000114ef */
[----:B------:R-:W-:Y:S01]  /*8de0*/  IMAD R75, R75, UR37, RZ ;  /* 0x000000254b4b7c24 */ /* 0x000fe2000f8e02ff */
[C---:B------:R-:W-:Y:S01]  /*8df0*/  PRMT R250, R233.reuse, 0x8880, RZ ;  /* 0x00008880e9fa7816 */ /* 0x040fe200000000ff */
[----:B------:R-:W-:Y:S01]  /*8e00*/  IMAD R76, R76, UR37, RZ ;  /* 0x000000254c4c7c24 */ /* 0x000fe2000f8e02ff */
[----:B------:R-:W-:Y:S01]  /*8e10*/  SHF.L.U32 R245, R233, 0x10, RZ ;  /* 0x00000010e9f57819 */ /* 0x000fe200000006ff */
[----:B------:R-:W-:Y:S01]  /*8e20*/  IMAD R77, R77, UR37, RZ ;  /* 0x000000254d4d7c24 */ /* 0x000fe2000f8e02ff */
[----:B------:R-:W-:Y:S01]  /*8e30*/  SHF.L.U32 R244, R233, 0x8, RZ ;  /* 0x00000008e9f47819 */ /* 0x000fe200000006ff */
[----:B------:R-:W-:Y:S01]  /*8e40*/  IMAD R78, R78, UR37, RZ ;  /* 0x000000254e4e7c24 */ /* 0x000fe2000f8e02ff */
[----:B------:R-:W-:Y:S01]  /*8e50*/  SHF.R.S32.HI R186, RZ, 0x18, R233 ;  /* 0x00000018ffba7819 */ /* 0x000fe200000114e9 */
[----:B------:R-:W-:Y:S01]  /*8e60*/  IMAD R79, R79, UR37, RZ ;  /* 0x000000254f4f7c24 */ /* 0x000fe2000f8e02ff */
[----:B------:R-:W-:Y:S01]  /*8e70*/  I2IP.S8.S32.SAT R4, R5, R4, RZ ;  /* 0x0000000405047239 */ /* 0x000fe200000014ff */
[----:B------:R-:W-:Y:S01]  /*8e80*/  IMAD R80, R80, UR37, RZ ;  /* 0x0000002550507c24 */ /* 0x000fe2000f8e02ff */
[C---:B------:R-:W-:Y:S01]  /*8e90*/  PRMT R239, R234.reuse, 0x8880, RZ ;  /* 0x00008880eaef7816 */ /* 0x040fe200000000ff */
[----:B------:R-:W-:Y:S01]  /*8ea0*/  IMAD R81, R81, UR37, RZ ;  /* 0x0000002551517c24 */ /* 0x000fe2000f8e02ff */
[----:B------:R-:W-:Y:S01]  /*8eb0*/  SHF.L.U32 R233, R234, 0x8, RZ ;  /* 0x00000008eae97819 */ /* 0x000fe200000006ff */
[----:B------:R-:W-:Y:S01]  /*8ec0*/  IMAD R82, R82, UR37, RZ ;  /* 0x0000002552527c24 */ /* 0x000fe2000f8e02ff */
[----:B------:R-:W-:Y:S01]  /*8ed0*/  SHF.R.S32.HI R190, RZ, 0x18, R234 ;  /* 0x00000018ffbe7819 */ /* 0x000fe200000114ea */
[----:B------:R-:W-:Y:S01]  /*8ee0*/  IMAD R83, R83, UR37, RZ ;  /* 0x0000002553537c24 */ /* 0x000fe2000f8e02ff */
[----:B------:R-:W-:Y:S01]  /*8ef0*/  I2IP.S8.S32.SAT R234, R9, R8, RZ ;  /* 0x0000000809ea7239 */ /* 0x000fe200000014ff */
[----:B------:R-:W-:Y:S01]  /*8f00*/  IMAD R84, R84, UR37, RZ ;  /* 0x0000002554547c24 */ /* 0x000fe2000f8e02ff */
[----:B------:R-:W-:Y:S01]  /*8f10*/  I2IP.S8.S32.SAT R20, R21, R20, RZ ;  /* 0x0000001415147239 */ /* 0x000fe200000014ff */
[----:B------:R-:W-:Y:S01]  /*8f20*/  IMAD R85, R85, UR37, RZ ;  /* 0x0000002555557c24 */ /* 0x000fe2000f8e02ff */
[----:B------:R-:W-:Y:S01]  /*8f30*/  I2IP.S8.S32.SAT R0, R3, R0, R4 ;  /* 0x0000000003007239 */ /* 0x000fe20000001404 */
[----:B------:R-:W-:Y:S01]  /*8f40*/  IMAD R86, R86, UR37, RZ ;  /* 0x0000002556567c24 */ /* 0x000fe2000f8e02ff */
[----:B------:R-:W-:Y:S01]  /*8f50*/  I2IP.S8.S32.SAT R194, R7, R6, R234 ;  /* 0x0000000607c27239 */ /* 0x000fe200000014ea */
[----:B------:R-:W-:Y:S01]  /*8f60*/  IMAD R87, R87, UR37, RZ ;  /* 0x0000002557577c24 */ /* 0x000fe2000f8e02ff */
[----:B------:R-:W-:Y:S01]  /*8f70*/  I2IP.S8.S32.SAT R3, R19, R18, R20 ;  /* 0x0000001213037239 */ /* 0x000fe20000001414 */
[----:B------:R-:W-:Y:S01]  /*8f80*/  IMAD R56, R56, UR37, RZ ;  /* 0x0000002538387c24 */ /* 0x000fe2000f8e02ff */
[----:B------:R-:W-:Y:S01]  /*8f90*/  I2IP.S8.S32.SAT R150, R151, R150, RZ ;  /* 0x0000009697967239 */ /* 0x000fe200000014ff */
[----:B------:R-:W-:Y:S01]  /*8fa0*/  IMAD R57, R57, UR37, RZ ;  /* 0x0000002539397c24 */ /* 0x000fe2000f8e02ff */
[----:B------:R-:W-:Y:S01]  /*8fb0*/  MOV R151, R176 ;  /* 0x000000b000977202 */ /* 0x000fe20000000f00 */
[----:B------:R-:W-:Y:S01]  /*8fc0*/  IMAD R58, R58, UR37, RZ ;  /* 0x000000253a3a7c24 */ /* 0x000fe2000f8e02ff */
[----:B------:R-:W-:Y:S01]  /*8fd0*/  I2IP.S8.S32.SAT R235, R157, R156, RZ ;  /* 0x0000009c9deb7239 */ /* 0x000fe200000014ff */
[----:B------:R-:W-:Y:S01]  /*8fe0*/  IMAD R59, R59, UR37, RZ ;  /* 0x000000253b3b7c24 */ /* 0x000fe2000f8e02ff */
[----:B------:R-:W-:Y:S01]  /*8ff0*/  I2IP.S8.S32.SAT R160, R161, R160, RZ ;  /* 0x000000a0a1a07239 */ /* 0x000fe200000014ff */
        /* <DEDUP_REMOVED lines=15> */
[----:B------:R-:W-:Y:S01]  /*90f0*/  I2IP.S8.S32.SAT R106, R107, R106, RZ ;  /* 0x0000006a6b6a7239 */ /* 0x000fe200000014ff */
[----:B------:R-:W-:Y:S01]  /*9100*/  IMAD R68, R68, UR37, RZ ;  /* 0x0000002544447c24 */ /* 0x000fe2000f8e02ff */
[----:B------:R-:W-:Y:S01]  /*9110*/  SHF.R.S32.HI R121, RZ, 0x18, R187 ;  /* 0x00000018ff797819 */ /* 0x000fe200000114bb */
[----:B------:R-:W-:Y:S01]  /*9120*/  IMAD R69, R69, UR37, RZ ;  /* 0x0000002545457c24 */ /* 0x000fe2000f8e02ff */
[----:B------:R-:W-:Y:S01]  /*9130*/  I2IP.S8.S32.SAT R145, R125, R124, R126 ;  /* 0x0000007c7d917239 */ /* 0x000fe2000000147e */
[----:B------:R-:W-:Y:S01]  /*9140*/  IMAD R70, R70, UR37, RZ ;  /* 0x0000002546467c24 */ /* 0x000fe2000f8e02ff */
[----:B------:R-:W-:Y:S01]  /*9150*/  I2IP.S8.S32.SAT R110, R111, R110, RZ ;  /* 0x0000006e6f6e7239 */ /* 0x000fe200000014ff */
[----:B------:R-:W-:Y:S01]  /*9160*/  IMAD R118, R121, UR45, R118 ;  /* 0x0000002d79767c24 */ /* 0x000fe2000f8e0276 */
[----:B------:R-:W-:Y:S01]  /*9170*/  MOV R107, R205 ;  /* 0x000000cd006b7202 */ /* 0x000fe20000000f00 */
[----:B------:R-:W-:Y:S01]  /*9180*/  IMAD R119, R218, UR45, R119 ;  /* 0x0000002dda777c24 */ /* 0x000fe2000f8e0277 */
[----:B------:R-:W-:Y:S01]  /*9190*/  I2IP.S8.S32.SAT R121, R109, R108, R110 ;  /* 0x0000006c6d797239 */ /* 0x000fe2000000146e */
        /* <DEDUP_REMOVED lines=11> */
[----:B------:R-:W-:Y:S01]  /*9250*/  I2IP.S8.S32.SAT R161, R143, R142, RZ ;  /* 0x0000008e8fa17239 */ /* 0x000fe200000014ff */
[----:B------:R-:W-:Y:S01]  /*9260*/  IMAD R45, R45, UR37, RZ ;  /* 0x000000252d2d7c24 */ /* 0x000fe2000f8e02ff */
[----:B------:R-:W-:Y:S01]  /*9270*/  PRMT R160, R228, 0x8880, RZ ;  /* 0x00008880e4a07816 */ /* 0x000fe200000000ff */
        /* <DEDUP_REMOVED lines=37> */
[----:B------:R-:W-:Y:S01]  /*94d0*/  MOV R150, R174 ;  /* 0x000000ae00967202 */ /* 0x000fe20000000f00 */
        /* <DEDUP_REMOVED lines=9> */
[----:B------:R-:W2:Y:S01]  /*9570*/  S2R R176, SR_TID.X ;  /* 0x0000000000b07919 */ /* 0x000ea20000002100 */
[----:B------:R-:W-:Y:S01]  /*9580*/  IMAD.MOV.U32 R153, RZ, RZ, R22 ;  /* 0x000000ffff997224 */ /* 0x000fe200078e0016 */
[----:B------:R-:W-:Y:S01]  /*9590*/  SHF.L.U32 R22, R228, 0x8, RZ ;  /* 0x00000008e4167819 */ /* 0x000fe200000006ff */
[----:B------:R-:W-:Y:S01]  /*95a0*/  UMOV UR76, 0x400 ;  /* 0x00000400004c7882 */ /* 0x000fe20000000000 */
[----:B------:R-:W-:Y:S01]  /*95b0*/  SHF.L.U32 R228, R230, 0x8, RZ ;  /* 0x00000008e6e47819 */ /* 0x000fe200000006ff */
[----:B------:R-:W-:Y:S01]  /*95c0*/  IMAD R38, R38, UR37, RZ ;  /* 0x0000002526267c24 */ /* 0x000fe2000f8e02ff */
[----:B------:R-:W3:Y:S01]  /*95d0*/  LDTM.x16 R4, tmem[UR4+0xa0] ;  /* 0x0000a004000479ee */ /* 0x000ee20008240000 */
[----:B------:R-:W-:Y:S01]  /*95e0*/  NOP ;  /* 0x0000000000007918 */ /* 0x000fe20000000000 */
[----:B------:R-:W-:Y:S01]  /*95f0*/  IMAD.U32 R229, R230, 0x10000, RZ ;  /* 0x00010000e6e57824 */ /* 0x000fe200078e00ff */
[----:B------:R-:W-:Y:S01]  /*9600*/  MOV R230, R194 ;  /* 0x000000c200e67202 */ /* 0x000fe20000000f00 */
[----:B------:R-:W-:Y:S01]  /*9610*/  IMAD R39, R39, UR37, RZ ;  /* 0x0000002527277c24 */ /* 0x000fe2000f8e02ff */
[----:B------:R-:W-:Y:S01]  /*9620*/  SHF.R.S32.HI R194, RZ, 0x18, R231 ;  /* 0x00000018ffc27819 */ /* 0x000fe200000114e7 */
[----:B------:R-:W-:Y:S01]  /*9630*/  IMAD.MOV.U32 R231, RZ, RZ, R0 ;  /* 0x000000ffffe77224 */ /* 0x000fe200078e0000 */
[----:B------:R-:W-:Y:S01]  /*9640*/  MOV R149, R230 ;  /* 0x000000e600957202 */ /* 0x000fe20000000f00 */
[----:B------:R-:W-:Y:S03]  /*9650*/  BSSY.RECONVERGENT B0, `(.L_x_111) ;  /* 0x0000141000007945 */ /* 0x000fe60003800200 */
[----:B------:R-:W-:Y:S01]  /*9660*/  MOV R148, R231 ;  /* 0x000000e700947202 */ /* 0x000fe20000000f00 */
[----:B---3--:R-:W-:Y:S01]  /*9670*/  IMAD R0, R4, UR37, RZ ;  /* 0x0000002504007c24 */ /* 0x008fe2000f8e02ff */
[----:B-1----:R-:W-:Y:S01]  /*9680*/  ULEA UR76, UR5, UR76, 0x18 ;  /* 0x0000004c054c7291 */ /* 0x002fe2000f8ec0ff */
[----:B--2---:R-:W-:Y:S02]  /*9690*/  IMAD.SHL.U32 R120, R176, 0x10, RZ ;  /* 0x00000010b0787824 */ /* 0x004fe400078e00ff */
[----:B------:R-:W-:Y:S01]  /*96a0*/  IMAD R3, R5, UR37, RZ ;  /* 0x0000002505037c24 */ /* 0x000fe2000f8e02ff */
[----:B------:R-:W-:Y:S01]  /*96b0*/  ULEA UR6, UR44, UR76, 0x3 ;  /* 0x0000004c2c067291 */ /* 0x000fe2000f8e18ff */
[----:B------:R-:W-:Y:S01]  /*96c0*/  IMAD R4, R8, UR37, RZ ;  /* 0x0000002508047c24 */ /* 0x000fe2000f8e02ff */
[----:B------:R-:W-:Y:S01]  /*96d0*/  LOP3.LUT R124, R120, 0x7f0, RZ, 0xc0, !PT ;  /* 0x000007f0787c7812 */ /* 0x000fe200078ec0ff */
[----:B------:R-:W-:Y:S01]  /*96e0*/  IMAD R5, R9, UR37, RZ ;  /* 0x0000002509057c24 */ /* 0x000fe2000f8e02ff */
[----:B------:R-:W-:Y:S01]  /*96f0*/  I2IP.S8.S32.SAT R120, R105, R104, R106 ;  /* 0x0000006869787239 */ /* 0x000fe2000000146a */
[----:B------:R-:W-:Y:S01]  /*9700*/  UIADD3 UR6, UPT, UPT, UR6, 0x180, URZ ;  /* 0x0000018006067890 */ /* 0x000fe2000fffe0ff */
[----:B------:R-:W-:Y:S01]  /*9710*/  MOV R105, R217 ;  /* 0x000000d900697202 */ /* 0x000fe20000000f00 */
[----:B------:R-:W-:Y:S01]  /*9720*/  IMAD R8, R12, UR37, RZ ;  /* 0x000000250c087c24 */ /* 0x000fe2000f8e02ff */
[----:B------:R-:W-:Y:S01]  /*9730*/  SHF.R.S32.HI R104, RZ, 0x18, R215 ;  /* 0x00000018ff687819 */ /* 0x000fe200000114d7 */
[----:B------:R-:W-:Y:S01]  /*9740*/  UPRMT UR6, UR5, 0x654, UR6 ;  /* 0x0000065405067896 */ /* 0x000fe20008000006 */
[----:B------:R-:W-:Y:S02]  /*9750*/  IMAD R9, R13, UR37, RZ ;  /* 0x000000250d097c24 */ /* 0x000fe4000f8e02ff */
[----:B------:R-:W-:Y:S01]  /*9760*/  IMAD R88, R105, UR45, R88 ;  /* 0x0000002d69587c24 */ /* 0x000fe2000f8e0258 */
[----:B------:R-:W-:Y:S01]  /*9770*/  SHF.R.S32.HI R105, RZ, 0x18, R211 ;  /* 0x00000018ff697819 */ /* 0x000fe200000114d3 */
[----:B------:R-:W-:Y:S01]  /*9780*/  IMAD R89, R104, UR45, R89 ;  /* 0x0000002d68597c24 */ /* 0x000fe2000f8e0259 */
[----:B------:R-:W-:Y:S01]  /*9790*/  SHF.R.S32.HI R104, RZ, 0x18, R203 ;  /* 0x00000018ff687819 */ /* 0x000fe200000114cb */
[----:B------:R-:W-:Y:S02]  /*97a0*/  IMAD R12, R16, UR37, RZ ;  /* 0x00000025100c7c24 */ /* 0x000fe4000f8e02ff */
[----:B------:R-:W-:Y:S01]  /*97b0*/  IMAD R90, R105, UR45, R90 ;  /* 0x0000002d695a7c24 */ /* 0x000fe2000f8e025a */
[----:B------:R-:W-:Y:S01]  /*97c0*/  MOV R105, R199 ;  /* 0x000000c700697202 */ /* 0x000fe20000000f00 */
[----:B------:R-:W-:Y:S01]  /*97d0*/  IMAD R91, R196, UR45, R91 ;  /* 0x0000002dc45b7c24 */ /* 0x000fe2000f8e025b */
[----:B------:R-:W-:Y:S01]  /*97e0*/  SYNCS.ARRIVE.TRANS64.RED.A1T0 RZ, [UR6], RZ ;  /* 0x000000ffffff79a7 */ /* 0x000fe20008100406 */
[----:B------:R-:W-:Y:S01]  /*97f0*/  IMAD R92, R107, UR45, R92 ;  /* 0x0000002d6b5c7c24 */ /* 0x000fe2000f8e025c */
[----:B------:R1:W-:Y:S01]  /*9800*/  STS.128 [R124+UR76+0x5a00], R148 ;  /* 0x005a00947c007988 */ /* 0x0003e20008000c4c */
[----:B------:R-:W-:Y:S01]  /*9810*/  IMAD R93, R104, UR45, R93 ;  /* 0x0000002d685d7c24 */ /* 0x000fe2000f8e025d */
[----:B------:R-:W-:Y:S01]  /*9820*/  SHF.R.S32.HI R104, RZ, 0x18, R197 ;  /* 0x00000018ff687819 */ /* 0x000fe200000114c5 */
[----:B------:R-:W-:Y:S01]  /*9830*/  IMAD R94, R109, UR45, R94 ;  /* 0x0000002d6d5e7c24 */ /* 0x000fe2000f8e025e */
[----:B------:R-:W-:Y:S01]  /*9840*/  I2IP.S8.S32.SAT R106, R91, R90, RZ ;  /* 0x0000005a5b6a7239 */ /* 0x000fe200000014ff */
[----:B------:R-:W-:Y:S01]  /*9850*/  IMAD R95, R198, UR45, R95 ;  /* 0x0000002dc65f7c24 */ /* 0x000fe2000f8e025f */
[----:B------:R-:W-:Y:S01]  /*9860*/  SHF.R.S32.HI R91, RZ, 0x18, R195 ;  /* 0x00000018ff5b7819 */ /* 0x000fe200000114c3 */
[----:B------:R-:W-:Y:S01]  /*9870*/  IMAD R96, R105, UR45, R96 ;  /* 0x0000002d69607c24 */ /* 0x000fe2000f8e0260 */
[----:B------:R-:W-:Y:S01]  /*9880*/  SHF.R.S32.HI R90, RZ, 0x18, R191 ;  /* 0x00000018ff5a7819 */ /* 0x000fe200000114bf */
[----:B------:R1:W-:Y:S01]  /*9890*/  STS.128 [R124+UR76+0x6200], R152 ;  /* 0x006200987c007988 */ /* 0x0003e20008000c4c */
[----:B------:R-:W-:Y:S01]  /*98a0*/  I2IP.S8.S32.SAT R94, R95, R94, RZ ;  /* 0x0000005e5f5e7239 */ /* 0x000fe200000014ff */
[----:B------:R-:W-:Y:S01]  /*98b0*/  IMAD R97, R104, UR45, R97 ;  /* 0x0000002d68617c24 */ /* 0x000fe2000f8e0261 */
[----:B------:R-:W-:Y:S01]  /*98c0*/  MOV R95, R193 ;  /* 0x000000c1005f7202 */ /* 0x000fe20000000f00 */
[----:B------:R-:W-:Y:S01]  /*98d0*/  IMAD R98, R91, UR45, R98 ;  /* 0x0000002d5b627c24 */ /* 0x000fe2000f8e0262 */
[----:B------:R-:W-:Y:S01]  /*98e0*/  SHF.R.S32.HI R105, RZ, 0x18, R189 ;  /* 0x00000018ff697819 */ /* 0x000fe200000114bd */
[----:B------:R-:W-:Y:S01]  /*98f0*/  IMAD R99, R200, UR45, R99 ;  /* 0x0000002dc8637c24 */ /* 0x000fe2000f8e0263 */
[----:B------:R-:W-:Y:S01]  /*9900*/  I2IP.S8.S32.SAT R104, R89, R88, R106 ;  /* 0x0000005859687239 */ /* 0x000fe2000000146a */
[----:B------:R-:W-:Y:S01]  /*9910*/  IMAD R100, R95, UR45, R100 ;  /* 0x0000002d5f647c24 */ /* 0x000fe2000f8e0264 */
[----:B------:R-:W-:Y:S01]  /*9920*/  SHF.R.S32.HI R88, RZ, 0x18, R164 ;  /* 0x00000018ff587819 */ /* 0x000fe200000114a4 */
[----:B------:R-:W-:Y:S01]  /*9930*/  IMAD R101, R90, UR45, R101 ;  /* 0x0000002d5a657c24 */ /* 0x000fe2000f8e0265 */
[----:B------:R-:W-:Y:S01]  /*9940*/  SHF.R.S32.HI R91, RZ, 0x18, R163 ;  /* 0x00000018ff5b7819 */ /* 0x000fe200000114a3 */
[----:B------:R-:W-:Y:S01]  /*9950*/  IMAD R102, R105, UR45, R102 ;  /* 0x0000002d69667c24 */ /* 0x000fe2000f8e0266 */
[----:B------:R-:W-:Y:S01]  /*9960*/  I2IP.S8.S32.SAT R98, R99, R98, RZ ;  /* 0x0000006263627239 */ /* 0x000fe200000014ff */
[----:B------:R-:W-:Y:S01]  /*9970*/  IMAD.MOV.U32 R89, RZ, RZ, R169 ;  /* 0x000000ffff597224 */ /* 0x000fe200078e00a9 */
[----:B------:R-:W-:Y:S01]  /*9980*/  I2IP.S8.S32.SAT R105, R93, R92, R94 ;  /* 0x0000005c5d697239 */ /* 0x000fe2000000145e */
[----:B------:R-:W-:Y:S01]  /*9990*/  IMAD R103, R220, UR45, R103 ;  /* 0x0000002ddc677c24 */ /* 0x000fe2000f8e0267 */
[----:B------:R-:W-:Y:S01]  /*99a0*/  I2IP.S8.S32.SAT R106, R97, R96, R98 ;  /* 0x00000060616a7239 */ /* 0x000fe20000001462 */
[----:B------:R-:W-:Y:S01]  /*99b0*/  IMAD R72, R89, UR45, R72 ;  /* 0x0000002d59487c24 */ /* 0x000fe2000f8e0248 */
[----:B------:R-:W-:Y:S01]  /*99c0*/  MOV R89, R247 ;  /* 0x000000f700597202 */ /* 0x000fe20000000f00 */
[----:B------:R-:W-:Y:S01]  /*99d0*/  IMAD R73, R88, UR45, R73 ;  /* 0x0000002d58497c24 */ /* 0x000fe2000f8e0249 */
[----:B------:R-:W-:Y:S01]  /*99e0*/  SHF.R.S32.HI R88, RZ, 0x18, R246 ;  /* 0x00000018ff587819 */ /* 0x000fe200000114f6 */
[----:B------:R-:W-:Y:S01]  /*99f0*/  IMAD R74, R91, UR45, R74 ;  /* 0x0000002d5b4a7c24 */ /* 0x000fe2000f8e024a */
[----:B------:R-:W-:Y:S01]  /*9a00*/  SHF.R.S32.HI R91, RZ, 0x18, R240 ;  /* 0x00000018ff5b7819 */ /* 0x000fe200000114f0 */
[----:B------:R-:W-:Y:S01]  /*9a10*/  IMAD R75, R202, UR45, R75 ;  /* 0x0000002dca4b7c24 */ /* 0x000fe2000f8e024b */
[----:B------:R-:W-:Y:S01]  /*9a20*/  I2IP.S8.S32.SAT R102, R103, R102, RZ ;  /* 0x0000006667667239 */ /* 0x000fe200000014ff */
        /* <DEDUP_REMOVED lines=27> */
[----:B------:R-:W-:Y:S01]  /*9be0*/  I2IP.S8.S32.SAT R107, R101, R100, R102 ;  /* 0x00000064656b7239 */ /* 0x000fe20000001466 */
[----:B------:R-:W-:Y:S01]  /*9bf0*/  IMAD R57, R72, UR45, R57 ;  /* 0x0000002d48397c24 */ /* 0x000fe2000f8e0239 */
[----:B------:R-:W-:Y:S01]  /*9c00*/  SHF.R.S32.HI R72, RZ, 0x18, R180 ;  /* 0x00000018ff487819 */ /* 0x000fe200000114b4 */
[----:B------:R-:W-:Y:S01]  /*9c10*/  IMAD R58, R75, UR45, R58 ;  /* 0x0000002d4b3a7c24 */ /* 0x000fe2000f8e023a */
[----:B------:R-:W-:Y:S01]  /*9c20*/  SHF.R.S32.HI R75, RZ, 0x18, R179 ;  /* 0x00000018ff4b7819 */ /* 0x000fe200000114b3 */
[----:B------:R-:W-:Y:S01]  /*9c30*/  IMAD.MOV.U32 R73, RZ, RZ, R181 ;  /* 0x000000ffff497224 */ /* 0x000fe200078e00b5 */
[----:B------:R-:W-:Y:S01]  /*9c40*/  I2IP.S8.S32.SAT R86, R87, R86, RZ ;  /* 0x0000005657567239 */ /* 0x000fe200000014ff */
[----:B------:R-:W-:Y:S01]  /*9c50*/  IMAD R59, R188, UR45, R59 ;  /* 0x0000002dbc3b7c24 */ /* 0x000fe2000f8e023b */
[----:B------:R-:W-:Y:S01]  /*9c60*/  I2IP.S8.S32.SAT R89, R77, R76, R78 ;  /* 0x0000004c4d597239 */ /* 0x000fe2000000144e */
        /* <DEDUP_REMOVED lines=36> */
[----:B------:R-:W-:Y:S01]  /*9eb0*/  IMAD R45, R56, UR45, R45 ;  /* 0x0000002d382d7c24 */ /* 0x000fe2000f8e022d */
[----:B------:R-:W-:Y:S01]  /*9ec0*/  I2IP.S8.S32.SAT R58, R43, R42, RZ ;  /* 0x0000002a2b3a7239 */ /* 0x000fe200000014ff */
[----:B------:R-:W-:Y:S01]  /*9ed0*/  IMAD R46, R59, UR45, R46 ;  /* 0x0000002d3b2e7c24 */ /* 0x000fe2000f8e022e */
[----:B------:R-:W-:Y:S01]  /*9ee0*/  SHF.R.S32.HI R42, RZ, 0x18, R249 ;  /* 0x00000018ff2a7819 */ /* 0x000fe200000114f9 */
[----:B------:R-:W-:Y:S01]  /*9ef0*/  IMAD.MOV.U32 R43, RZ, RZ, R252 ;  /* 0x000000ffff2b7224 */ /* 0x000fe200078e00fc */
        /* <DEDUP_REMOVED lines=47> */
[----:B------:R1:W-:Y:S01]  /*a1f0*/  STS.128 [R124+UR76+0x8200], R104 ;  /* 0x008200687c007988 */ /* 0x0003e20008000c4c */
[----:B------:R-:W-:Y:S01]  /*a200*/  SHF.R.S32.HI R29, RZ, 0x18, R137 ;  /* 0x00000018ff1d7819 */ /* 0x000fe20000011489 */
[----:B------:R-:W-:Y:S01]  /*a210*/  IMAD R36, R25, UR45, R36 ;  /* 0x0000002d19247c24 */ /* 0x000fe2000f8e0224 */
[----:B------:R-:W-:Y:S01]  /*a220*/  MOV R25, R160 ;  /* 0x000000a000197202 */ /* 0x000fe20000000f00 */
[----:B------:R-:W-:Y:S01]  /*a230*/  IMAD R37, R24, UR45, R37 ;  /* 0x0000002d18257c24 */ /* 0x000fe2000f8e0225 */
[----:B------:R-:W-:Y:S01]  /*a240*/  SHF.R.S32.HI R24, RZ, 0x18, R23 ;  /* 0x00000018ff187819 */ /* 0x000fe20000011417 */
[----:B------:R-:W-:Y:S01]  /*a250*/  IMAD R38, R27, UR45, R38 ;  /* 0x0000002d1b267c24 */ /* 0x000fe2000f8e0226 */
[----:B------:R-:W-:Y:S01]  /*a260*/  SHF.R.S32.HI R27, RZ, 0x18, R22 ;  /* 0x00000018ff1b7819 */ /* 0x000fe20000011416 */
[----:B------:R1:W-:Y:S01]  /*a270*/  STS.128 [R124+UR76+0x8a00], R88 ;  /* 0x008a00587c007988 */ /* 0x0003e20008000c4c */
[----:B------:R-:W-:Y:S01]  /*a280*/  I2IP.S8.S32.SAT R34, R35, R34, RZ ;  /* 0x0000002223227239 */ /* 0x000fe200000014ff */
[----:B------:R-:W-:Y:S01]  /*a290*/  IMAD R39, R192, UR45, R39 ;  /* 0x0000002dc0277c24 */ /* 0x000fe2000f8e0227 */
[----:B------:R-:W-:Y:S01]  /*a2a0*/  I2IP.S8.S32.SAT R73, R61, R60, R62 ;  /* 0x0000003c3d497239 */ /* 0x000fe2000000143e */
[----:B------:R-:W-:Y:S01]  /*a2b0*/  IMAD R6, R6, UR37, RZ ;  /* 0x0000002506067c24 */ /* 0x000fe2000f8e02ff */
[----:B------:R-:W-:Y:S01]  /*a2c0*/  I2IP.S8.S32.SAT R74, R65, R64, R66 ;  /* 0x00000040414a7239 */ /* 0x000fe20000001442 */
[----:B------:R-:W-:Y:S01]  /*a2d0*/  IMAD R0, R25, UR45, R0 ;  /* 0x0000002d19007c24 */ /* 0x000fe2000f8e0200 */
[----:B------:R-:W-:Y:S01]  /*a2e0*/  MOV R25, R21 ;  /* 0x0000001500197202 */ /* 0x000fe20000000f00 */
[----:B------:R-:W-:Y:S01]  /*a2f0*/  IMAD R7, R7, UR37, RZ ;  /* 0x0000002507077c24 */ /* 0x000fe2000f8e02ff */
[----:B------:R-:W-:Y:S01]  /*a300*/  I2IP.S8.S32.SAT R38, R39, R38, RZ ;  /* 0x0000002627267239 */ /* 0x000fe200000014ff */
[----:B------:R-:W-:Y:S01]  /*a310*/  IMAD R3, R24, UR45, R3 ;  /* 0x0000002d18037c24 */ /* 0x000fe2000f8e0203 */
[----:B------:R-:W-:Y:S01]  /*a320*/  SHF.R.S32.HI R24, RZ, 0x18, R20 ;  /* 0x00000018ff187819 */ /* 0x000fe20000011414 */
[----:B------:R-:W-:Y:S01]  /*a330*/  IMAD R6, R27, UR45, R6 ;  /* 0x0000002d1b067c24 */ /* 0x000fe2000f8e0206 */
[----:B------:R-:W-:Y:S01]  /*a340*/  SHF.R.S32.HI R27, RZ, 0x18, R235 ;  /* 0x00000018ff1b7819 */ /* 0x000fe200000114eb */
[----:B------:R-:W-:Y:S01]  /*a350*/  IMAD R7, R136, UR45, R7 ;  /* 0x0000002d88077c24 */ /* 0x000fe2000f8e0207 */
[----:B------:R-:W-:Y:S01]  /*a360*/  I2IP.S8.S32.SAT R75, R69, R68, R70 ;  /* 0x00000044454b7239 */ /* 0x000fe20000001446 */
[----:B------:R-:W-:Y:S01]  /*a370*/  IMAD R4, R25, UR45, R4 ;  /* 0x0000002d19047c24 */ /* 0x000fe2000f8e0204 */
[----:B------:R-:W-:Y:S01]  /*a380*/  MOV R25, R234 ;  /* 0x000000ea00197202 */ /* 0x000fe20000000f00 */
[----:B------:R-:W-:Y:S01]  /*a390*/  IMAD R10, R10, UR37, RZ ;  /* 0x000000250a0a7c24 */ /* 0x000fe2000f8e02ff */
[----:B------:R-:W-:Y:S01]  /*a3a0*/  I2IP.S8.S32.SAT R57, R45, R44, R46 ;  /* 0x0000002c2d397239 */ /* 0x000fe2000000142e */
[----:B------:R1:W-:Y:S01]  /*a3b0*/  STS.128 [R124+UR76+0x9200], R72 ;  /* 0x009200487c007988 */ /* 0x0003e20008000c4c */
[----:B------:R-:W-:Y:S01]  /*a3c0*/  IMAD R5, R24, UR45, R5 ;  /* 0x0000002d18057c24 */ /* 0x000fe2000f8e0205 */
[----:B------:R-:W-:Y:S01]  /*a3d0*/  SHF.R.S32.HI R24, RZ, 0x18, R229 ;  /* 0x00000018ff187819 */ /* 0x000fe200000114e5 */
[----:B------:R-:W-:Y:S01]  /*a3e0*/  IMAD R11, R11, UR37, RZ ;  /* 0x000000250b0b7c24 */ /* 0x000fe2000f8e02ff */
[----:B------:R-:W-:Y:S01]  /*a3f0*/  I2IP.S8.S32.SAT R58, R49, R48, R50 ;  /* 0x00000030313a7239 */ /* 0x000fe20000001432 */
[----:B------:R-:W-:Y:S01]  /*a400*/  IMAD R10, R27, UR45, R10 ;  /* 0x0000002d1b0a7c24 */ /* 0x000fe2000f8e020a */
[----:B------:R-:W-:Y:S01]  /*a410*/  MOV R27, R143 ;  /* 0x0000008f001b7202 */ /* 0x000fe20000000f00 */
[----:B------:R-:W-:Y:S01]  /*a420*/  IMAD R11, R138, UR45, R11 ;  /* 0x0000002d8a0b7c24 */ /* 0x000fe2000f8e020b */
[----:B------:R-:W-:Y:S01]  /*a430*/  I2IP.S8.S32.SAT R59, R53, R52, R54 ;  /* 0x00000034353b7239 */ /* 0x000fe20000001436 */
[----:B------:R-:W-:Y:S01]  /*a440*/  IMAD R8, R25, UR45, R8 ;  /* 0x0000002d19087c24 */ /* 0x000fe2000f8e0208 */
[----:B------:R-:W-:Y:S01]  /*a450*/  SHF.R.S32.HI R25, RZ, 0x18, R228 ;  /* 0x00000018ff197819 */ /* 0x000fe200000114e4 */
        /* <DEDUP_REMOVED lines=8> */
[----:B------:R-:W-:Y:S01]  /*a4e0*/  I2IP.S8.S32.SAT R25, R11, R10, RZ ;  /* 0x0000000a0b197239 */ /* 0x000fe200000014ff */
[----:B------:R-:W-:Y:S02]  /*a4f0*/  IMAD R13, R17, UR37, RZ ;  /* 0x00000025110d7c24 */ /* 0x000fe4000f8e02ff */
[----:B------:R1:W-:Y:S01]  /*a500*/  STS.128 [R124+UR76+0xa200], R40 ;  /* 0x00a200287c007988 */ /* 0x0003e20008000c4c */
[----:B------:R-:W-:Y:S01]  /*a510*/  IMAD R15, R142, UR45, R15 ;  /* 0x0000002d8e0f7c24 */ /* 0x000fe2000f8e020f */
[----:B------:R-:W-:Y:S01]  /*a520*/  I2IP.S8.S32.SAT R25, R5, R4, R25 ;  /* 0x0000000405197239 */ /* 0x000fe20000001419 */
[----:B------:R-:W-:Y:S02]  /*a530*/  IMAD R12, R27, UR45, R12 ;  /* 0x0000002d1b0c7c24 */ /* 0x000fe4000f8e020c */
[----:B------:R-:W-:Y:S01]  /*a540*/  IMAD R18, R18, UR37, RZ ;  /* 0x0000002512127c24 */ /* 0x000fe2000f8e02ff */
[----:B------:R-:W-:Y:S01]  /*a550*/  I2IP.S8.S32.SAT R28, R15, R14, RZ ;  /* 0x0000000e0f1c7239 */ /* 0x000fe200000014ff */
[----:B------:R-:W-:Y:S01]  /*a560*/  IMAD R13, R24, UR45, R13 ;  /* 0x0000002d180d7c24 */ /* 0x000fe2000f8e020d */
[----:B------:R-:W-:Y:S01]  /*a570*/  I2IP.S8.S32.SAT R24, R7, R6, RZ ;  /* 0x0000000607187239 */ /* 0x000fe200000014ff */
[----:B------:R-:W-:Y:S01]  /*a580*/  IMAD R19, R19, UR37, RZ ;  /* 0x0000002513137c24 */ /* 0x000fe2000f8e02ff */
[----:B------:R-:W-:Y:S01]  /*a590*/  I2IP.S8.S32.SAT R26, R9, R8, R28 ;  /* 0x00000008091a7239 */ /* 0x000fe2000000141c */
[----:B------:R-:W-:Y:S01]  /*a5a0*/  IMAD R18, R29, UR45, R18 ;  /* 0x0000002d1d127c24 */ /* 0x000fe2000f8e0212 */
[----:B------:R-:W-:Y:S01]  /*a5b0*/  I2IP.S8.S32.SAT R24, R3, R0, R24 ;  /* 0x0000000003187239 */ /* 0x000fe20000001418 */
[----:B------:R-:W-:Y:S05]  /*a5c0*/  IMAD R19, R194, UR45, R19 ;  /* 0x0000002dc2137c24 */ /* 0x000fea000f8e0213 */
[----:B------:R-:W-:Y:S04]  /*a5d0*/  I2IP.S8.S32.SAT R29, R19, R18, RZ ;  /* 0x00000012131d7239 */ /* 0x000fe800000014ff */
[----:B------:R-:W-:Y:S05]  /*a5e0*/  I2IP.S8.S32.SAT R27, R13, R12, R29 ;  /* 0x0000000c0d1b7239 */ /* 0x000fea000000141d */
[----:B------:R1:W-:Y:S01]  /*a5f0*/  STS.128 [R124+UR76+0xaa00], R24 ;  /* 0x00aa00187c007988 */ /* 0x0003e20008000c4c */
[----:B------:R-:W-:Y:S01]  /*a600*/  @!PT LDS RZ, [RZ] ;  /* 0x00000000fffff984 */ /* 0x000fe20000000800 */
[----:B------:R-:W-:Y:S01]  /*a610*/  @!PT LDS RZ, [RZ] ;  /* 0x00000000fffff984 */ /* 0x000fe20000000800 */
[----:B------:R-:W-:Y:S01]  /*a620*/  @!PT LDS RZ, [RZ] ;  /* 0x00000000fffff984 */ /* 0x000fe20000000800 */
[----:B------:R-:W-:Y:S01]  /*a630*/  @!PT LDS RZ, [RZ] ;  /* 0x00000000fffff984 */ /* 0x000fe20000000800 */
[----:B------:R2:W-:Y:S07]  /*a640*/  MEMBAR.ALL.CTA ;  /* 0x0000000000007992 */ /* 0x0005ee0000008000 */
[----:B--2---:R-:W2:Y:S02]  /*a650*/  FENCE.VIEW.ASYNC.S ;  /* 0x00000000000073c6 */ /* 0x004ea40000000000 */
[----:B--2---:R-:W-:Y:S06]  /*a660*/  BAR.SYNC.DEFER_BLOCKING 0x1, 0x80 ;  /* 0x0042000000007b1d */ /* 0x004fec0000010000 */
[----:B------:R-:W-:Y:S05]  /*a670*/  @P0 BRA `(.L_x_112) ;  /* 0x0000000000f80947 */ /* 0x000fea0003800000 */
[----:B------:R-:W2:Y:S01]  /*a680*/  LDCU.64 UR70, c[0x0][0x348] ;  /* 0x00006900ff4677ac */ /* 0x000ea20008000a00 */
[----:B------:R-:W-:Y:S02]  /*a690*/  UIMAD UR21, UR62, 0xb0, URZ ;  /* 0x000000b03e1578a4 */ /* 0x000fe4000f8e02ff */
[----:B------:R-:W-:Y:S02]  /*a6a0*/  USHF.L.U32 UR22, UR63, 0x7, URZ ;  /* 0x000000073f167899 */ /* 0x000fe400080006ff */
[----:B------:R-:W-:Y:S01]  /*a6b0*/  UIADD3 UR20, UPT, UPT, UR76, 0x5a00, URZ ;  /* 0x00005a004c147890 */ /* 0x000fe2000fffe0ff */
[----:B------:R-:W-:Y:S01]  /*a6c0*/  UMOV UR23, UR36 ;  /* 0x0000002400177c82 */ /* 0x000fe20008000000 */
[----:B------:R-:W-:Y:S02]  /*a6d0*/  UIADD3 UR16, UPT, UPT, UR76, 0x6200, URZ ;  /* 0x000062004c107890 */ /* 0x000fe4000fffe0ff */
[----:B------:R-:W-:Y:S01]  /*a6e0*/  UIADD3 UR17, UPT, UPT, UR21, 0x10, URZ ;  /* 0x0000001015117890 */ /* 0x000fe2000fffe0ff */
[----:B------:R-:W-:Y:S01]  /*a6f0*/  UMOV UR19, UR36 ;  /* 0x0000002400137c82 */ /* 0x000fe20008000000 */
[----:B------:R-:W-:Y:S01]  /*a700*/  UMOV UR18, UR22 ;  /* 0x0000001600127c82 */ /* 0x000fe20008000000 */
[----:B------:R-:W-:Y:S02]  /*a710*/  UIADD3 UR12, UPT, UPT, UR76, 0x6a00, URZ ;  /* 0x00006a004c0c7890 */ /* 0x000fe4000fffe0ff */
[----:B--2---:R-:W-:Y:S02]  /*a720*/  UIADD3 UR74, UP0, UPT, UR70, 0x680, URZ ;  /* 0x00000680464a7890 */ /* 0x004fe4000ff1e0ff */
[----:B------:R-:W-:Y:S02]  /*a730*/  UIADD3 UR13, UPT, UPT, UR21, 0x20, URZ ;  /* 0x00000020150d7890 */ /* 0x000fe4000fffe0ff */
[----:B------:R-:W-:Y:S01]  /*a740*/  UIADD3.X UR75, UPT, UPT, URZ, UR71, URZ, UP0, !UPT ;  /* 0x00000047ff4b7290 */ /* 0x000fe200087fe4ff */
[----:B------:R-:W-:Y:S01]  /*a750*/  UMOV UR15, UR36 ;  /* 0x00000024000f7c82 */ /* 0x000fe20008000000 */
[----:B------:R-:W-:Y:S01]  /*a760*/  UMOV UR14, UR22 ;  /* 0x00000016000e7c82 */ /* 0x000fe20008000000 */
[----:B------:R-:W-:Y:S02]  /*a770*/  UIADD3 UR8, UPT, UPT, UR76, 0x7200, URZ ;  /* 0x000072004c087890 */ /* 0x000fe4000fffe0ff */
[----:B------:R-:W-:Y:S01]  /*a780*/  UIADD3 UR9, UPT, UPT, UR21, 0x30, URZ ;  /* 0x0000003015097890 */ /* 0x000fe2000fffe0ff */
[----:B------:R-:W-:Y:S03]  /*a790*/  UMOV UR11, UR36 ;  /* 0x00000024000b7c82 */ /* 0x000fe60008000000 */
[----:B------:R-:W-:Y:S01]  /*a7a0*/  UTMASTG.3D [UR20], [UR74] ;  /* 0x000000144a0073b5 */ /* 0x000fe20008010000 */
[----:B------:R-:W-:Y:S01]  /*a7b0*/  UMOV UR10, UR22 ;  /* 0x00000016000a7c82 */ /* 0x000fe20008000000 */
[----:B------:R-:W-:Y:S02]  /*a7c0*/  UIADD3 UR4, UPT, UPT, UR76, 0x7a00, URZ ;  /* 0x00007a004c047890 */ /* 0x000fe4000fffe0ff */
[----:B------:R-:W-:Y:S01]  /*a7d0*/  UIADD3 UR5, UPT, UPT, UR21, 0x40, URZ ;  /* 0x0000004015057890 */ /* 0x000fe2000fffe0ff */
[----:B------:R-:W-:Y:S01]  /*a7e0*/  UMOV UR7, UR36 ;  /* 0x0000002400077c82 */ /* 0x000fe20008000000 */
[----:B------:R-:W-:Y:S01]  /*a7f0*/  UMOV UR6, UR22 ;  /* 0x0000001600067c82 */ /* 0x000fe20008000000 */
[----:B------:R2:W-:Y:S01]  /*a800*/  UTMASTG.3D [UR16], [UR74] ;  /* 0x000000104a0073b5 */ /* 0x0005e20008010000 */
[----:B------:R-:W-:Y:S02]  /*a810*/  UIADD3 UR24, UPT, UPT, UR76, 0x8200, URZ ;  /* 0x000082004c187890 */ /* 0x000fe4000fffe0ff */
[----:B------:R-:W-:Y:S01]  /*a820*/  UIADD3 UR25, UPT, UPT, UR21, 0x50, URZ ;  /* 0x0000005015197890 */ /* 0x000fe2000fffe0ff */
[----:B------:R-:W-:Y:S01]  /*a830*/  UMOV UR27, UR36 ;  /* 0x00000024001b7c82 */ /* 0x000fe20008000000 */
[----:B------:R-:W-:Y:S01]  /*a840*/  UMOV UR26, UR22 ;  /* 0x00000016001a7c82 */ /* 0x000fe20008000000 */
        /* <DEDUP_REMOVED lines=16> */
[----:B------:R-:W-:Y:S01]  /*a950*/  UIADD3 UR72, UPT, UPT, UR76, 0xaa00, URZ ;  /* 0x0000aa004c487890 */ /* 0x000fe2000fffe0ff */
[----:B--2---:R-:W-:Y:S01]  /*a960*/  UMOV UR18, UR74 ;  /* 0x0000004a00127c82 */ /* 0x004fe20008000000 */
[----:B------:R-:W-:Y:S01]  /*a970*/  UMOV UR19, UR75 ;  /* 0x0000004b00137c82 */ /* 0x000fe20008000000 */
[----:B------:R-:W-:Y:S01]  /*a980*/  UIADD3 UR73, UPT, UPT, UR21, 0xa0, URZ ;  /* 0x000000a015497890 */ /* 0x000fe2000fffe0ff */
[----:B------:R2:W-:Y:S01]  /*a990*/  UTMASTG.3D [UR12], [UR18] ;  /* 0x0000000c120073b5 */ /* 0x0005e20008010000 */
[----:B------:R-:W-:Y:S01]  /*a9a0*/  UMOV UR75, UR36 ;  /* 0x00000024004b7c82 */ /* 0x000fe20008000000 */
[----:B------:R-:W-:Y:S01]  /*a9b0*/  UMOV UR74, UR22 ;  /* 0x00000016004a7c82 */ /* 0x000fe20008000000 */
[----:B------:R2:W-:Y:S01]  /*a9c0*/  UTMASTG.3D [UR8], [UR18] ;  /* 0x00000008120073b5 */ /* 0x0005e20008010000 */
[----:B------:R2:W-:Y:S01]  /*a9d0*/  UTMASTG.3D [UR4], [UR18] ;  /* 0x00000004120073b5 */ /* 0x0005e20008010000 */
[----:B------:R2:W-:Y:S01]  /*a9e0*/  UTMASTG.3D [UR24], [UR18] ;  /* 0x00000018120073b5 */ /* 0x0005e20008010000 */
[----:B------:R2:W-:Y:S01]  /*a9f0*/  UTMASTG.3D [UR28], [UR18] ;  /* 0x0000001c120073b5 */ /* 0x0005e20008010000 */
[----:B------:R2:W-:Y:S01]  /*aa00*/  UTMASTG.3D [UR32], [UR18] ;  /* 0x00000020120073b5 */ /* 0x0005e20008010000 */
[----:B------:R2:W-:Y:S01]  /*aa10*/  UTMASTG.3D [UR64], [UR18] ;  /* 0x00000040120073b5 */ /* 0x0005e20008010000 */
[----:B------:R2:W-:Y:S01]  /*aa20*/  UTMASTG.3D [UR68], [UR18] ;  /* 0x00000044120073b5 */ /* 0x0005e20008010000 */
[----:B------:R2:W-:Y:S01]  /*aa30*/  UTMASTG.3D [UR72], [UR18] ;  /* 0x00000048120073b5 */ /* 0x0005e20008010000 */
[----:B------:R0:W-:Y:S01]  /*aa40*/  UTMACMDFLUSH ;  /* 0x00000000000079b7 */ /* 0x0001e20000000000 */
[----:B--2---:R-:W-:Y:S04]  /*aa50*/  DEPBAR.LE SB0, 0x0 ;  /* 0x000080000000791a */ /* 0x004fe80000000000 */
.L_x_112:
[----:B------:R-:W-:Y:S05]  /*aa60*/  BSYNC.RECONVERGENT B0 ;  /* 0x0000000000007941 */ /* 0x000fea0003800200 */
.L_x_111:
[----:B------:R-:W2:Y:S01]  /*aa70*/  LDL.LU R7, [R1+0x1c] ;  /* 0x00001c0001077983 */ /* 0x000ea20000300800 */
[----:B------:R-:W-:Y:S02]  /*aa80*/  UIADD3 UR62, UPT, UPT, UR42, UR46, URZ ;  /* 0x0000002e2a3e7290 */ /* 0x000fe4000fffe0ff */
[----:B------:R-:W-:Y:S01]  /*aa90*/  UIADD3 UR63, UPT, UPT, UR43, UR47, URZ ;  /* 0x0000002f2b3f7290 */ /* 0x000fe2000fffe0ff */
[----:B------:R-:W3:Y:S04]  /*aaa0*/  LDL.LU R6, [R1+0x8] ;  /* 0x0000080001067983 */ /* 0x000ee80000300800 */
[----:B------:R-:W4:Y:S04]  /*aab0*/  LDL.LU R5, [R1+0x14] ;  /* 0x0000140001057983 */ /* 0x000f280000300800 */
[----:B------:R-:W5:Y:S04]  /*aac0*/  LDL.LU R4, [R1+0x18] ;  /* 0x0000180001047983 */ /* 0x000f680000300800 */
[----:B------:R-:W2:Y:S01]  /*aad0*/  LDL R3, [R1+0xc] ;  /* 0x00000c0001037983 */ /* 0x000ea20000100800 */
[----:B------:R-:W-:Y:S01]  /*aae0*/  BAR.SYNC.DEFER_BLOCKING 0x1, 0x80 ;  /* 0x0042000000007b1d */ /* 0x000fe20000010000 */
[----:B--2---:R-:W-:Y:S02]  /*aaf0*/  R2UR UR36, R3 ;  /* 0x00000000032472ca */ /* 0x004fe400000e0000 */
[----:B------:R-:W-:Y:S02]  /*ab00*/  R2UR UR4, R7 ;  /* 0x00000000070472ca */ /* 0x000fe400000e0000 */
[----:B---3--:R-:W-:Y:S02]  /*ab10*/  R2UR UR5, R6 ;  /* 0x00000000060572ca */ /* 0x008fe400000e0000 */
[----:B----4-:R-:W-:Y:S02]  /*ab20*/  R2UR UR8, R5 ;  /* 0x00000000050872ca */ /* 0x010fe400000e0000 */
[----:B-----5:R-:W-:Y:S07]  /*ab30*/  R2UR UR7, R4 ;  /* 0x00000000040772ca */ /* 0x020fee00000e0000 */
[----:B------:R-:W-:Y:S02]  /*ab40*/  UISETP.NE.AND UP2, UPT, UR4, URZ, UPT ;  /* 0x000000ff0400728c */ /* 0x000fe4000bf45270 */
[----:B------:R-:W-:Y:S02]  /*ab50*/  UIADD3 UR4, UPT, UPT, UR44, 0x1, URZ ;  /* 0x000000012c047890 */ /* 0x000fe4000fffe0ff */
[----:B------:R-:W-:Y:S02]  /*ab60*/  UISETP.NE.AND UP0, UPT, UR5, 0x2, UPT ;  /* 0x000000020500788c */ /* 0x000fe4000bf05270 */
[----:B------:R-:W-:Y:S02]  /*ab70*/  UISETP.NE.AND UP1, UPT, UR4, 0x2, UPT ;  /* 0x000000020400788c */ /* 0x000fe4000bf25270 */
[----:B------:R-:W-:Y:S02]  /*ab80*/  USEL UR6, URZ, 0x1, UP0 ;  /* 0x00000001ff067887 */ /* 0x000fe40008000000 */
[----:B------:R-:W-:Y:S02]  /*ab90*/  USEL UR18, UR5, URZ, UP0 ;  /* 0x000000ff05127287 */ /* 0x000fe40008000000 */
[----:B------:R-:W-:Y:S02]  /*aba0*/  USEL UR5, URZ, 0x1, UP1 ;  /* 0x00000001ff057887 */ /* 0x000fe40008800000 */
[----:B------:R-:W-:Y:S02]  /*abb0*/  ULOP3.LUT UR8, UR8, UR6, URZ, 0x3c, !UPT ;  /* 0x0000000608087292 */ /* 0x000fe4000f8e3cff */
[----:B------:R-:W-:Y:S02]  /*abc0*/  ULOP3.LUT UR7, UR7, UR5, URZ, 0x3c, !UPT ;  /* 0x0000000507077292 */ /* 0x000fe4000f8e3cff */
[----:B------:R-:W-:Y:S02]  /*abd0*/  USEL UR44, UR4, URZ, UP1 ;  /* 0x000000ff042c7287 */ /* 0x000fe40008800000 */
[----:B------:R-:W-:Y:S02]  /*abe0*/  IMAD.U32 R4, RZ, RZ, UR8 ;  /* 0x00000008ff047e24 */ /* 0x000fe4000f8e00ff */
[----:B------:R-:W-:Y:S03]  /*abf0*/  IMAD.U32 R3, RZ, RZ, UR7 ;  /* 0x00000007ff037e24 */ /* 0x000fe6000f8e00ff */
[----:B------:R2:W-:Y:S04]  /*ac00*/  STL [R1+0x14], R4 ;  /* 0x0000140401007387 */ /* 0x0005e80000100800 */
[----:B------:R2:W-:Y:S01]  /*ac10*/  STL [R1+0x18], R3 ;  /* 0x0000180301007387 */ /* 0x0005e20000100800 */
[----:B------:R-:W-:Y:S05]  /*ac20*/  BRA.U UP2, `(.L_x_113) ;  /* 0xffffffa502b47547 */ /* 0x000fea000b83ffff */
[----:B------:R-:W-:Y:S05]  /*ac30*/  EXIT ;  /* 0x000000000000794d */ /* 0x000fea0003800000 */
.L_x_20:
[----:B--2---:R2:W3:Y:S02]  /*ac40*/  SYNCS.PHASECHK.TRANS64.TRYWAIT P0, [R3+URZ+0x1a0], R2 ;  /* 0x0001a002030075a7 */ /* 0x0044e400080011ff */
[----:B---3--:R-:W-:Y:S05]  /*ac50*/  @!P0 NANOSLEEP.SYNCS 0x989680 ;  /* 0x009896800000895d */ /* 0x008fea0003900000 */
[----:B------:R-:W3:Y:S02]  /*ac60*/  @!P0 SYNCS.PHASECHK.TRANS64 P0, [R3+URZ+0x1a0], R2 ;  /* 0x0001a002030085a7 */ /* 0x000ee400080010ff */
[----:B---3--:R-:W-:Y:S05]  /*ac70*/  @!P0 BRA `(.L_x_20) ;  /* 0xfffffffc00f08947 */ /* 0x008fea000383ffff */
[----:B------:R-:W-:Y:S05]  /*ac80*/  BRA `(.L_x_114) ;  /* 0xffffff6800e47947 */ /* 0x000fea000383ffff */
.L_x_23:
[----:B-1----:R-:W-:Y:S07]  /*ac90*/  MOV R0, UR33 ;  /* 0x0000002100007c02 */ /* 0x002fee0008000f00 */
.L_x_115:
[----:B-1----:R1:W2:Y:S02]  /*aca0*/  SYNCS.PHASECHK.TRANS64.TRYWAIT P0, [R0+URZ+0x98], R3 ;  /* 0x00009803000075a7 */ /* 0x0022a400080011ff */
[----:B--2---:R-:W-:Y:S05]  /*acb0*/  @!P0 NANOSLEEP.SYNCS 0x989680 ;  /* 0x009896800000895d */ /* 0x004fea0003900000 */
[----:B------:R-:W2:Y:S02]  /*acc0*/  @!P0 SYNCS.PHASECHK.TRANS64 P0, [R0+URZ+0x98], R3 ;  /* 0x00009803000085a7 */ /* 0x000ea400080010ff */
[----:B--2---:R-:W-:Y:S05]  /*acd0*/  @!P0 BRA `(.L_x_115) ;  /* 0xfffffffc00f08947 */ /* 0x004fea000383ffff */
[----:B------:R-:W-:Y:S05]  /*ace0*/  BRA `(.L_x_22) ;  /* 0xffffff6c002c7947 */ /* 0x000fea000383ffff */
.L_x_29:
[----:B-1----:R-:W-:Y:S07]  /*acf0*/  MOV R0, UR17 ;  /* 0x0000001100007c02 */ /* 0x002fee0008000f00 */
.L_x_116:
[----:B-1----:R1:W2:Y:S02]  /*ad00*/  SYNCS.PHASECHK.TRANS64.TRYWAIT P0, [R0+URZ+0x98], R3 ;  /* 0x00009803000075a7 */ /* 0x0022a400080011ff */
[----:B--2---:R-:W-:Y:S05]  /*ad10*/  @!P0 NANOSLEEP.SYNCS 0x989680 ;  /* 0x009896800000895d */ /* 0x004fea0003900000 */
[----:B------:R-:W2:Y:S02]  /*ad20*/  @!P0 SYNCS.PHASECHK.TRANS64 P0, [R0+URZ+0x98], R3 ;  /* 0x00009803000085a7 */ /* 0x000ea400080010ff */
[----:B--2---:R-:W-:Y:S05]  /*ad30*/  @!P0 BRA `(.L_x_116) ;  /* 0xfffffffc00f08947 */ /* 0x004fea000383ffff */
[----:B------:R-:W-:Y:S05]  /*ad40*/  BRA `(.L_x_28) ;  /* 0xffffff6c00d47947 */ /* 0x000fea000383ffff */
.L_x_33:
[----:B-1----:R1:W2:Y:S02]  /*ad50*/  SYNCS.PHASECHK.TRANS64.TRYWAIT P0, [R3+URZ+0x150], R0 ;  /* 0x00015000030075a7 */ /* 0x0022a400080011ff */
[----:B--2---:R-:W-:Y:S05]  /*ad60*/  @!P0 NANOSLEEP.SYNCS 0x989680 ;  /* 0x009896800000895d */ /* 0x004fea0003900000 */
[----:B------:R-:W2:Y:S02]  /*ad70*/  @!P0 SYNCS.PHASECHK.TRANS64 P0, [R3+URZ+0x150], R0 ;  /* 0x00015000030085a7 */ /* 0x000ea400080010ff */
[----:B--2---:R-:W-:Y:S05]  /*ad80*/  @!P0 BRA `(.L_x_33) ;  /* 0xfffffffc00f08947 */ /* 0x004fea000383ffff */
[----:B------:R-:W-:Y:S05]  /*ad90*/  BRA `(.L_x_117) ;  /* 0xffffff7000647947 */ /* 0x000fea000383ffff */
.L_x_37:
[----:B-1----:R-:W-:-:S07]  /*ada0*/  MOV R0, UR5 ;  /* 0x0000000500007c02 */ /* 0x002fce0008000f00 */
.L_x_118:
[----:B-1----:R1:W2:Y:S02]  /*adb0*/  SYNCS.PHASECHK.TRANS64.TRYWAIT P0, [R0+URZ], R3 ;  /* 0x00000003000075a7 */ /* 0x0022a400080011ff */
[----:B--2---:R-:W-:Y:S05]  /*adc0*/  @!P0 NANOSLEEP.SYNCS 0x989680 ;  /* 0x009896800000895d */ /* 0x004fea0003900000 */
[----:B------:R-:W2:Y:S02]  /*add0*/  @!P0 SYNCS.PHASECHK.TRANS64 P0, [R0+URZ], R3 ;  /* 0x00000003000085a7 */ /* 0x000ea400080010ff */
[----:B--2---:R-:W-:Y:S05]  /*ade0*/  @!P0 BRA `(.L_x_118) ;  /* 0xfffffffc00f08947 */ /* 0x004fea000383ffff */
[----:B------:R-:W-:Y:S05]  /*adf0*/  BRA `(.L_x_119) ;  /* 0xffffff7400ec7947 */ /* 0x000fea000383ffff */
.L_x_38:
[----:B------:R-:W-:-:S07]  /*ae00*/  MOV R0, UR5 ;  /* 0x0000000500007c02 */ /* 0x000fce0008000f00 */
.L_x_120:
[----:B-1----:R1:W2:Y:S02]  /*ae10*/  SYNCS.PHASECHK.TRANS64.TRYWAIT P0, [R0+URZ], R3 ;  /* 0x00000003000075a7 */ /* 0x0022a400080011ff */
[----:B--2---:R-:W-:Y:S05]  /*ae20*/  @!P0 NANOSLEEP.SYNCS 0x989680 ;  /* 0x009896800000895d */ /* 0x004fea0003900000 */
[----:B------:R-:W2:Y:S02]  /*ae30*/  @!P0 SYNCS.PHASECHK.TRANS64 P0, [R0+URZ], R3 ;  /* 0x00000003000085a7 */ /* 0x000ea400080010ff */
[----:B--2---:R-:W-:Y:S05]  /*ae40*/  @!P0 BRA `(.L_x_120) ;  /* 0xfffffffc00f08947 */ /* 0x004fea000383ffff */
[----:B------:R-:W-:Y:S05]  /*ae50*/  BRA `(.L_x_121) ;  /* 0xffffff7400f87947 */ /* 0x000fea000383ffff */
.L_x_39:
[----:B------:R-:W-:-:S07]  /*ae60*/  MOV R0, UR5 ;  /* 0x0000000500007c02 */ /* 0x000fce0008000f00 */
.L_x_122:
[----:B-1----:R1:W2:Y:S02]  /*ae70*/  SYNCS.PHASECHK.TRANS64.TRYWAIT P0, [R0+URZ], R3 ;  /* 0x00000003000075a7 */ /* 0x0022a400080011ff */
[----:B--2---:R-:W-:Y:S05]  /*ae80*/  @!P0 NANOSLEEP.SYNCS 0x989680 ;  /* 0x009896800000895d */ /* 0x004fea0003900000 */
[----:B------:R-:W2:Y:S02]  /*ae90*/  @!P0 SYNCS.PHASECHK.TRANS64 P0, [R0+URZ], R3 ;  /* 0x00000003000085a7 */ /* 0x000ea400080010ff */
[----:B--2---:R-:W-:Y:S05]  /*aea0*/  @!P0 BRA `(.L_x_122) ;  /* 0xfffffffc00f08947 */ /* 0x004fea000383ffff */
[----:B------:R-:W-:Y:S05]  /*aeb0*/  BRA `(.L_x_123) ;  /* 0xffffff7800047947 */ /* 0x000fea000383ffff */
.L_x_40:
[----:B------:R-:W-:-:S07]  /*aec0*/  MOV R0, UR5 ;  /* 0x0000000500007c02 */ /* 0x000fce0008000f00 */
.L_x_124:
[----:B-1----:R1:W2:Y:S02]  /*aed0*/  SYNCS.PHASECHK.TRANS64.TRYWAIT P0, [R0+URZ], R3 ;  /* 0x00000003000075a7 */ /* 0x0022a400080011ff */
[----:B--2---:R-:W-:Y:S05]  /*aee0*/  @!P0 NANOSLEEP.SYNCS 0x989680 ;  /* 0x009896800000895d */ /* 0x004fea0003900000 */
[----:B------:R-:W2:Y:S02]  /*aef0*/  @!P0 SYNCS.PHASECHK.TRANS64 P0, [R0+URZ], R3 ;  /* 0x00000003000085a7 */ /* 0x000ea400080010ff */
[----:B--2---:R-:W-:Y:S05]  /*af00*/  @!P0 BRA `(.L_x_124) ;  /* 0xfffffffc00f08947 */ /* 0x004fea000383ffff */
[----:B------:R-:W-:Y:S05]  /*af10*/  BRA `(.L_x_125) ;  /* 0xffffff7800107947 */ /* 0x000fea000383ffff */
.L_x_41:
[----:B------:R-:W-:-:S07]  /*af20*/  MOV R0, UR5 ;  /* 0x0000000500007c02 */ /* 0x000fce0008000f00 */
.L_x_126:
[----:B-1----:R1:W2:Y:S02]  /*af30*/  SYNCS.PHASECHK.TRANS64.TRYWAIT P0, [R0+URZ], R3 ;  /* 0x00000003000075a7 */ /* 0x0022a400080011ff */
[----:B--2---:R-:W-:Y:S05]  /*af40*/  @!P0 NANOSLEEP.SYNCS 0x989680 ;  /* 0x009896800000895d */ /* 0x004fea0003900000 */
[----:B------:R-:W2:Y:S02]  /*af50*/  @!P0 SYNCS.PHASECHK.TRANS64 P0, [R0+URZ], R3 ;  /* 0x00000003000085a7 */ /* 0x000ea400080010ff */
[----:B--2---:R-:W-:Y:S05]  /*af60*/  @!P0 BRA `(.L_x_126) ;  /* 0xfffffffc00f08947 */ /* 0x004fea000383ffff */
[----:B------:R-:W-:Y:S05]  /*af70*/  BRA `(.L_x_127) ;  /* 0xffffff78001c7947 */ /* 0x000fea000383ffff */
.L_x_42:
[----:B------:R-:W-:-:S07]  /*af80*/  MOV R0, UR5 ;  /* 0x0000000500007c02 */ /* 0x000fce0008000f00 */
.L_x_128:
[----:B-1----:R1:W2:Y:S02]  /*af90*/  SYNCS.PHASECHK.TRANS64.TRYWAIT P0, [R0+URZ], R3 ;  /* 0x00000003000075a7 */ /* 0x0022a400080011ff */
[----:B--2---:R-:W-:Y:S05]  /*afa0*/  @!P0 NANOSLEEP.SYNCS 0x989680 ;  /* 0x009896800000895d */ /* 0x004fea0003900000 */
[----:B------:R-:W2:Y:S02]  /*afb0*/  @!P0 SYNCS.PHASECHK.TRANS64 P0, [R0+URZ], R3 ;  /* 0x00000003000085a7 */ /* 0x000ea400080010ff */
[----:B--2---:R-:W-:Y:S05]  /*afc0*/  @!P0 BRA `(.L_x_128) ;  /* 0xfffffffc00f08947 */ /* 0x004fea000383ffff */
[----:B------:R-:W-:Y:S05]  /*afd0*/  BRA `(.L_x_129) ;  /* 0xffffff7800287947 */ /* 0x000fea000383ffff */
.L_x_43:
[----:B------:R-:W-:-:S07]  /*afe0*/  MOV R0, UR5 ;  /* 0x0000000500007c02 */ /* 0x000fce0008000f00 */
.L_x_130:
[----:B-1----:R1:W2:Y:S02]  /*aff0*/  SYNCS.PHASECHK.TRANS64.TRYWAIT P0, [R0+URZ], R3 ;  /* 0x00000003000075a7 */ /* 0x0022a400080011ff */
[----:B--2---:R-:W-:Y:S05]  /*b000*/  @!P0 NANOSLEEP.SYNCS 0x989680 ;  /* 0x009896800000895d */ /* 0x004fea0003900000 */
[----:B------:R-:W2:Y:S02]  /*b010*/  @!P0 SYNCS.PHASECHK.TRANS64 P0, [R0+URZ], R3 ;  /* 0x00000003000085a7 */ /* 0x000ea400080010ff */
[----:B--2---:R-:W-:Y:S05]  /*b020*/  @!P0 BRA `(.L_x_130) ;  /* 0xfffffffc00f08947 */ /* 0x004fea000383ffff */
[----:B------:R-:W-:Y:S05]  /*b030*/  BRA `(.L_x_131) ;  /* 0xffffff7800347947 */ /* 0x000fea000383ffff */
.L_x_44:
[----:B------:R-:W-:-:S07]  /*b040*/  MOV R0, UR5 ;  /* 0x0000000500007c02 */ /* 0x000fce0008000f00 */
.L_x_132:
[----:B-1----:R1:W2:Y:S02]  /*b050*/  SYNCS.PHASECHK.TRANS64.TRYWAIT P0, [R0+URZ], R3 ;  /* 0x00000003000075a7 */ /* 0x0022a400080011ff */
[----:B--2---:R-:W-:Y:S05]  /*b060*/  @!P0 NANOSLEEP.SYNCS 0x989680 ;  /* 0x009896800000895d */ /* 0x004fea0003900000 */
[----:B------:R-:W2:Y:S02]  /*b070*/  @!P0 SYNCS.PHASECHK.TRANS64 P0, [R0+URZ], R3 ;  /* 0x00000003000085a7 */ /* 0x000ea400080010ff */
[----:B--2---:R-:W-:Y:S05]  /*b080*/  @!P0 BRA `(.L_x_132) ;  /* 0xfffffffc00f08947 */ /* 0x004fea000383ffff */
[----:B------:R-:W-:Y:S05]  /*b090*/  BRA `(.L_x_133) ;  /* 0xffffff7800407947 */ /* 0x000fea000383ffff */
.L_x_45:
[----:B------:R-:W-:-:S07]  /*b0a0*/  MOV R0, UR5 ;  /* 0x0000000500007c02 */ /* 0x000fce0008000f00 */
.L_x_134:
[----:B-1----:R1:W2:Y:S02]  /*b0b0*/  SYNCS.PHASECHK.TRANS64.TRYWAIT P0, [R0+URZ], R3 ;  /* 0x00000003000075a7 */ /* 0x0022a400080011ff */
[----:B--2---:R-:W-:Y:S05]  /*b0c0*/  @!P0 NANOSLEEP.SYNCS 0x989680 ;  /* 0x009896800000895d */ /* 0x004fea0003900000 */
[----:B------:R-:W2:Y:S02]  /*b0d0*/  @!P0 SYNCS.PHASECHK.TRANS64 P0, [R0+URZ], R3 ;  /* 0x00000003000085a7 */ /* 0x000ea400080010ff */
[----:B--2---:R-:W-:Y:S05]  /*b0e0*/  @!P0 BRA `(.L_x_134) ;  /* 0xfffffffc00f08947 */ /* 0x004fea000383ffff */
[----:B------:R-:W-:Y:S05]  /*b0f0*/  BRA `(.L_x_135) ;  /* 0xffffff78004c7947 */ /* 0x000fea000383ffff */
.L_x_46:
[----:B------:R-:W-:-:S07]  /*b100*/  MOV R0, UR5 ;  /* 0x0000000500007c02 */ /* 0x000fce0008000f00 */
.L_x_136:
[----:B-1----:R1:W2:Y:S02]  /*b110*/  SYNCS.PHASECHK.TRANS64.TRYWAIT P0, [R0+URZ], R3 ;  /* 0x00000003000075a7 */ /* 0x0022a400080011ff */
[----:B--2---:R-:W-:Y:S05]  /*b120*/  @!P0 NANOSLEEP.SYNCS 0x989680 ;  /* 0x009896800000895d */ /* 0x004fea0003900000 */
[----:B------:R-:W2:Y:S02]  /*b130*/  @!P0 SYNCS.PHASECHK.TRANS64 P0, [R0+URZ], R3 ;  /* 0x00000003000085a7 */ /* 0x000ea400080010ff */
[----:B--2---:R-:W-:Y:S05]  /*b140*/  @!P0 BRA `(.L_x_136) ;  /* 0xfffffffc00f08947 */ /* 0x004fea000383ffff */
[----:B------:R-:W-:Y:S05]  /*b150*/  BRA `(.L_x_137) ;  /* 0xffffff7800587947 */ /* 0x000fea000383ffff */
.L_x_47:
[----:B------:R-:W-:-:S07]  /*b160*/  MOV R0, UR5 ;  /* 0x0000000500007c02 */ /* 0x000fce0008000f00 */
.L_x_138:
[----:B-1----:R1:W2:Y:S02]  /*b170*/  SYNCS.PHASECHK.TRANS64.TRYWAIT P0, [R0+URZ], R3 ;  /* 0x00000003000075a7 */ /* 0x0022a400080011ff */
[----:B--2---:R-:W-:Y:S05]  /*b180*/  @!P0 NANOSLEEP.SYNCS 0x989680 ;  /* 0x009896800000895d */ /* 0x004fea0003900000 */
[----:B------:R-:W2:Y:S02]  /*b190*/  @!P0 SYNCS.PHASECHK.TRANS64 P0, [R0+URZ], R3 ;  /* 0x00000003000085a7 */ /* 0x000ea400080010ff */
[----:B--2---:R-:W-:Y:S05]  /*b1a0*/  @!P0 BRA `(.L_x_138) ;  /* 0xfffffffc00f08947 */ /* 0x004fea000383ffff */
[----:B------:R-:W-:Y:S05]  /*b1b0*/  BRA `(.L_x_139) ;  /* 0xffffff7800647947 */ /* 0x000fea000383ffff */
.L_x_48:
[----:B------:R-:W-:-:S07]  /*b1c0*/  MOV R0, UR5 ;  /* 0x0000000500007c02 */ /* 0x000fce0008000f00 */
.L_x_140:
[----:B-1----:R1:W2:Y:S02]  /*b1d0*/  SYNCS.PHASECHK.TRANS64.TRYWAIT P0, [R0+URZ], R3 ;  /* 0x00000003000075a7 */ /* 0x0022a400080011ff */
[----:B--2---:R-:W-:Y:S05]  /*b1e0*/  @!P0 NANOSLEEP.SYNCS 0x989680 ;  /* 0x009896800000895d */ /* 0x004fea0003900000 */
[----:B------:R-:W2:Y:S02]  /*b1f0*/  @!P0 SYNCS.PHASECHK.TRANS64 P0, [R0+URZ], R3 ;  /* 0x00000003000085a7 */ /* 0x000ea400080010ff */
[----:B--2---:R-:W-:Y:S05]  /*b200*/  @!P0 BRA `(.L_x_140) ;  /* 0xfffffffc00f08947 */ /* 0x004fea000383ffff */
[----:B------:R-:W-:Y:S05]  /*b210*/  BRA `(.L_x_141) ;  /* 0xffffff7800707947 */ /* 0x000fea000383ffff */
.L_x_49:
[----:B------:R-:W-:-:S07]  /*b220*/  MOV R0, UR5 ;  /* 0x0000000500007c02 */ /* 0x000fce0008000f00 */
.L_x_142:
[----:B-1----:R1:W2:Y:S02]  /*b230*/  SYNCS.PHASECHK.TRANS64.TRYWAIT P0, [R0+URZ], R3 ;  /* 0x00000003000075a7 */ /* 0x0022a400080011ff */
[----:B--2---:R-:W-:Y:S05]  /*b240*/  @!P0 NANOSLEEP.SYNCS 0x989680 ;  /* 0x009896800000895d */ /* 0x004fea0003900000 */
[----:B------:R-:W2:Y:S02]  /*b250*/  @!P0 SYNCS.PHASECHK.TRANS64 P0, [R0+URZ], R3 ;  /* 0x00000003000085a7 */ /* 0x000ea400080010ff */
[----:B--2---:R-:W-:Y:S05]  /*b260*/  @!P0 BRA `(.L_x_142) ;  /* 0xfffffffc00f08947 */ /* 0x004fea000383ffff */
[----:B------:R-:W-:Y:S05]  /*b270*/  BRA `(.L_x_143) ;  /* 0xffffff78007c7947 */ /* 0x000fea000383ffff */
.L_x_50:
[----:B------:R-:W-:-:S07]  /*b280*/  MOV R0, UR5 ;  /* 0x0000000500007c02 */ /* 0x000fce0008000f00 */
.L_x_144:
[----:B-1----:R1:W2:Y:S02]  /*b290*/  SYNCS.PHASECHK.TRANS64.TRYWAIT P0, [R0+URZ], R3 ;  /* 0x00000003000075a7 */ /* 0x0022a400080011ff */
[----:B--2---:R-:W-:Y:S05]  /*b2a0*/  @!P0 NANOSLEEP.SYNCS 0x989680 ;  /* 0x009896800000895d */ /* 0x004fea0003900000 */
[----:B------:R-:W2:Y:S02]  /*b2b0*/  @!P0 SYNCS.PHASECHK.TRANS64 P0, [R0+URZ], R3 ;  /* 0x00000003000085a7 */ /* 0x000ea400080010ff */
[----:B--2---:R-:W-:Y:S05]  /*b2c0*/  @!P0 BRA `(.L_x_144) ;  /* 0xfffffffc00f08947 */ /* 0x004fea000383ffff */
[----:B------:R-:W-:Y:S05]  /*b2d0*/  BRA `(.L_x_145) ;  /* 0xffffff7800887947 */ /* 0x000fea000383ffff */
.L_x_51:
[----:B------:R-:W-:-:S07]  /*b2e0*/  MOV R0, UR5 ;  /* 0x0000000500007c02 */ /* 0x000fce0008000f00 */
.L_x_146:
[----:B-1----:R1:W2:Y:S02]  /*b2f0*/  SYNCS.PHASECHK.TRANS64.TRYWAIT P0, [R0+URZ], R3 ;  /* 0x00000003000075a7 */ /* 0x0022a400080011ff */
[----:B--2---:R-:W-:Y:S05]  /*b300*/  @!P0 NANOSLEEP.SYNCS 0x989680 ;  /* 0x009896800000895d */ /* 0x004fea0003900000 */
[----:B------:R-:W2:Y:S02]  /*b310*/  @!P0 SYNCS.PHASECHK.TRANS64 P0, [R0+URZ], R3 ;  /* 0x00000003000085a7 */ /* 0x000ea400080010ff */
[----:B--2---:R-:W-:Y:S05]  /*b320*/  @!P0 BRA `(.L_x_146) ;  /* 0xfffffffc00f08947 */ /* 0x004fea000383ffff */
[----:B------:R-:W-:Y:S05]  /*b330*/  BRA `(.L_x_147) ;  /* 0xffffff7800947947 */ /* 0x000fea000383ffff */
.L_x_52:
[----:B------:R-:W-:-:S07]  /*b340*/  MOV R0, UR5 ;  /* 0x0000000500007c02 */ /* 0x000fce0008000f00 */
.L_x_148:
[----:B-1----:R1:W2:Y:S02]  /*b350*/  SYNCS.PHASECHK.TRANS64.TRYWAIT P0, [R0+URZ], R3 ;  /* 0x00000003000075a7 */ /* 0x0022a400080011ff */
[----:B--2---:R-:W-:Y:S05]  /*b360*/  @!P0 NANOSLEEP.SYNCS 0x989680 ;  /* 0x009896800000895d */ /* 0x004fea0003900000 */
[----:B------:R-:W2:Y:S02]  /*b370*/  @!P0 SYNCS.PHASECHK.TRANS64 P0, [R0+URZ], R3 ;  /* 0x00000003000085a7 */ /* 0x000ea400080010ff */
[----:B--2---:R-:W-:Y:S05]  /*b380*/  @!P0 BRA `(.L_x_148) ;  /* 0xfffffffc00f08947 */ /* 0x004fea000383ffff */
[----:B------:R-:W-:Y:S05]  /*b390*/  BRA `(.L_x_149) ;  /* 0xffffff7800a07947 */ /* 0x000fea000383ffff */
.L_x_53:
[----:B------:R-:W-:-:S07]  /*b3a0*/  MOV R0, UR5 ;  /* 0x0000000500007c02 */ /* 0x000fce0008000f00 */
.L_x_150:
[----:B-1----:R1:W2:Y:S02]  /*b3b0*/  SYNCS.PHASECHK.TRANS64.TRYWAIT P0, [R0+URZ], R3 ;  /* 0x00000003000075a7 */ /* 0x0022a400080011ff */
[----:B--2---:R-:W-:Y:S05]  /*b3c0*/  @!P0 NANOSLEEP.SYNCS 0x989680 ;  /* 0x009896800000895d */ /* 0x004fea0003900000 */
[----:B------:R-:W2:Y:S02]  /*b3d0*/  @!P0 SYNCS.PHASECHK.TRANS64 P0, [R0+URZ], R3 ;  /* 0x00000003000085a7 */ /* 0x000ea400080010ff */
[----:B--2---:R-:W-:Y:S05]  /*b3e0*/  @!P0 BRA `(.L_x_150) ;  /* 0xfffffffc00f08947 */ /* 0x004fea000383ffff */
[----:B------:R-:W-:Y:S05]  /*b3f0*/  BRA `(.L_x_151) ;  /* 0xffffff7800ac7947 */ /* 0x000fea000383ffff */
.L_x_54:
[----:B------:R-:W-:-:S07]  /*b400*/  MOV R0, UR5 ;  /* 0x0000000500007c02 */ /* 0x000fce0008000f00 */
.L_x_152:
[----:B-1----:R1:W2:Y:S02]  /*b410*/  SYNCS.PHASECHK.TRANS64.TRYWAIT P0, [R0+URZ], R3 ;  /* 0x00000003000075a7 */ /* 0x0022a400080011ff */
[----:B--2---:R-:W-:Y:S05]  /*b420*/  @!P0 NANOSLEEP.SYNCS 0x989680 ;  /* 0x009896800000895d */ /* 0x004fea0003900000 */
[----:B------:R-:W2:Y:S02]  /*b430*/  @!P0 SYNCS.PHASECHK.TRANS64 P0, [R0+URZ], R3 ;  /* 0x00000003000085a7 */ /* 0x000ea400080010ff */
[----:B--2---:R-:W-:Y:S05]  /*b440*/  @!P0 BRA `(.L_x_152) ;  /* 0xfffffffc00f08947 */ /* 0x004fea000383ffff */
[----:B------:R-:W-:Y:S05]  /*b450*/  BRA `(.L_x_153) ;  /* 0xffffff7800b87947 */ /* 0x000fea000383ffff */
.L_x_57:
[----:B--2---:R2:W3:Y:S02]  /*b460*/  SYNCS.PHASECHK.TRANS64.TRYWAIT P0, [R2+URZ+0x190], R5 ;  /* 0x00019005020075a7 */ /* 0x0044e400080011ff */
[----:B---3--:R-:W-:Y:S05]  /*b470*/  @!P0 NANOSLEEP.SYNCS 0x989680 ;  /* 0x009896800000895d */ /* 0x008fea0003900000 */
[----:B------:R-:W3:Y:S02]  /*b480*/  @!P0 SYNCS.PHASECHK.TRANS64 P0, [R2+URZ+0x190], R5 ;  /* 0x00019005020085a7 */ /* 0x000ee400080010ff */
[----:B---3--:R-:W-:Y:S05]  /*b490*/  @!P0 BRA `(.L_x_57) ;  /* 0xfffffffc00f08947 */ /* 0x008fea000383ffff */
[----:B------:R-:W-:Y:S05]  /*b4a0*/  BRA `(.L_x_154) ;  /* 0xffffff7c00147947 */ /* 0x000fea000383ffff */
.L_x_58:
[----:B------:R-:W-:-:S07]  /*b4b0*/  MOV R2, UR5 ;  /* 0x0000000500027c02 */ /* 0x000fce0008000f00 */
.L_x_155:
[----:B--2---:R2:W3:Y:S02]  /*b4c0*/  SYNCS.PHASECHK.TRANS64.TRYWAIT P0, [R2+URZ+0x160], R5 ;  /* 0x00016005020075a7 */ /* 0x0044e400080011ff */
[----:B---3--:R-:W-:Y:S05]  /*b4d0*/  @!P0 NANOSLEEP.SYNCS 0x989680 ;  /* 0x009896800000895d */ /* 0x008fea0003900000 */
[----:B------:R-:W3:Y:S02]  /*b4e0*/  @!P0 SYNCS.PHASECHK.TRANS64 P0, [R2+URZ+0x160], R5 ;  /* 0x00016005020085a7 */ /* 0x000ee400080010ff */
[----:B---3--:R-:W-:Y:S05]  /*b4f0*/  @!P0 BRA `(.L_x_155) ;  /* 0xfffffffc00f08947 */ /* 0x008fea000383ffff */
[----:B------:R-:W-:Y:S05]  /*b500*/  BRA `(.L_x_156) ;  /* 0xffffff7c00247947 */ /* 0x000fea000383ffff */
.L_x_59:
[----:B--2---:R2:W3:Y:S02]  /*b510*/  SYNCS.PHASECHK.TRANS64.TRYWAIT P1, [R2+URZ+0x150], R5 ;  /* 0x00015005020075a7 */ /* 0x0044e400080211ff */
[----:B---3--:R-:W-:Y:S05]  /*b520*/  @!P1 NANOSLEEP.SYNCS 0x989680 ;  /* 0x009896800000995d */ /* 0x008fea0003900000 */
[----:B------:R-:W3:Y:S02]  /*b530*/  @!P1 SYNCS.PHASECHK.TRANS64 P1, [R2+URZ+0x150], R5 ;  /* 0x00015005020095a7 */ /* 0x000ee400080210ff */
[----:B---3--:R-:W-:Y:S05]  /*b540*/  @!P1 BRA `(.L_x_59) ;  /* 0xfffffffc00f09947 */ /* 0x008fea000383ffff */
[----:B------:R-:W-:Y:S05]  /*b550*/  BRA `(.L_x_157) ;  /* 0xffffff7c00547947 */ /* 0x000fea000383ffff */
.L_x_62:
[----:B------:R-:W-:-:S07]  /*b560*/  MOV R0, UR5 ;  /* 0x0000000500007c02 */ /* 0x000fce0008000f00 */
.L_x_158:
[----:B--2---:R2:W3:Y:S02]  /*b570*/  SYNCS.PHASECHK.TRANS64.TRYWAIT P0, [R0+URZ+0x160], R3 ;  /* 0x00016003000075a7 */ /* 0x0044e400080011ff */
[----:B---3--:R-:W-:Y:S05]  /*b580*/  @!P0 NANOSLEEP.SYNCS 0x989680 ;  /* 0x009896800000895d */ /* 0x008fea0003900000 */
[----:B------:R-:W3:Y:S02]  /*b590*/  @!P0 SYNCS.PHASECHK.TRANS64 P0, [R0+URZ+0x160], R3 ;  /* 0x00016003000085a7 */ /* 0x000ee400080010ff */
[----:B---3--:R-:W-:Y:S05]  /*b5a0*/  @!P0 BRA `(.L_x_158) ;  /* 0xfffffffc00f08947 */ /* 0x008fea000383ffff */
[----:B------:R-:W-:Y:S05]  /*b5b0*/  BRA `(.L_x_61) ;  /* 0xffffff7c00a87947 */ /* 0x000fea000383ffff */
.L_x_69:
[----:B--2---:R2:W3:Y:S02]  /*b5c0*/  SYNCS.PHASECHK.TRANS64.TRYWAIT P1, [R0+URZ+0x150], R5 ;  /* 0x00015005000075a7 */ /* 0x0044e400080211ff */
[----:B---3--:R-:W-:Y:S05]  /*b5d0*/  @!P1 NANOSLEEP.SYNCS 0x989680 ;  /* 0x009896800000995d */ /* 0x008fea0003900000 */
[----:B------:R-:W3:Y:S02]  /*b5e0*/  @!P1 SYNCS.PHASECHK.TRANS64 P1, [R0+URZ+0x150], R5 ;  /* 0x00015005000095a7 */ /* 0x000ee400080210ff */
[----:B---3--:R-:W-:Y:S05]  /*b5f0*/  @!P1 BRA `(.L_x_69) ;  /* 0xfffffffc00f09947 */ /* 0x008fea000383ffff */
[----:B------:R-:W-:Y:S05]  /*b600*/  BRA `(.L_x_159) ;  /* 0xffffff8400007947 */ /* 0x000fea000383ffff */
.L_x_70:
[----:B------:R-:W-:-:S07]  /*b610*/  MOV R3, UR14 ;  /* 0x0000000e00037c02 */ /* 0x000fce0008000f00 */
.L_x_160:
[----:B--2---:R2:W3:Y:S02]  /*b620*/  SYNCS.PHASECHK.TRANS64.TRYWAIT P0, [R3+URZ+0x180], R0 ;  /* 0x00018000030075a7 */ /* 0x0044e400080011ff */
[----:B---3--:R-:W-:Y:S05]  /*b630*/  @!P0 NANOSLEEP.SYNCS 0x989680 ;  /* 0x009896800000895d */ /* 0x008fea0003900000 */
[----:B------:R-:W3:Y:S02]  /*b640*/  @!P0 SYNCS.PHASECHK.TRANS64 P0, [R3+URZ+0x180], R0 ;  /* 0x00018000030085a7 */ /* 0x000ee400080010ff */
[----:B---3--:R-:W-:Y:S05]  /*b650*/  @!P0 BRA `(.L_x_160) ;  /* 0xfffffffc00f08947 */ /* 0x008fea000383ffff */
[----:B------:R-:W-:Y:S05]  /*b660*/  BRA `(.L_x_161) ;  /* 0xffffff8400307947 */ /* 0x000fea000383ffff */
.L_x_73:
[----:B------:R-:W-:Y:S07]  /*b670*/  MOV R0, UR7 ;  /* 0x0000000700007c02 */ /* 0x000fee0008000f00 */
.L_x_162:
[----:B-1----:R1:W2:Y:S02]  /*b680*/  SYNCS.PHASECHK.TRANS64.TRYWAIT P0, [R0+URZ], R3 ;  /* 0x00000003000075a7 */ /* 0x0022a400080011ff */
[----:B--2---:R-:W-:Y:S05]  /*b690*/  @!P0 NANOSLEEP.SYNCS 0x989680 ;  /* 0x009896800000895d */ /* 0x004fea0003900000 */
[----:B------:R-:W2:Y:S02]  /*b6a0*/  @!P0 SYNCS.PHASECHK.TRANS64 P0, [R0+URZ], R3 ;  /* 0x00000003000085a7 */ /* 0x000ea400080010ff */
[----:B--2---:R-:W-:Y:S05]  /*b6b0*/  @!P0 BRA `(.L_x_162) ;  /* 0xfffffffc00f08947 */ /* 0x004fea000383ffff */
[----:B------:R-:W-:Y:S05]  /*b6c0*/  BRA `(.L_x_72) ;  /* 0xffffff8400507947 */ /* 0x000fea000383ffff */
.L_x_76:
[----:B------:R-:W-:-:S07]  /*b6d0*/  MOV R0, UR5 ;  /* 0x0000000500007c02 */ /* 0x000fce0008000f00 */
.L_x_163:
[----:B---3--:R3:W4:Y:S02]  /*b6e0*/  SYNCS.PHASECHK.TRANS64.TRYWAIT P0, [R0+URZ], R3 ;  /* 0x00000003000075a7 */ /* 0x00872400080011ff */
[----:B----4-:R-:W-:Y:S05]  /*b6f0*/  @!P0 NANOSLEEP.SYNCS 0x989680 ;  /* 0x009896800000895d */ /* 0x010fea0003900000 */
[----:B------:R-:W4:Y:S02]  /*b700*/  @!P0 SYNCS.PHASECHK.TRANS64 P0, [R0+URZ], R3 ;  /* 0x00000003000085a7 */ /* 0x000f2400080010ff */
[----:B----4-:R-:W-:Y:S05]  /*b710*/  @!P0 BRA `(.L_x_163) ;  /* 0xfffffffc00f08947 */ /* 0x010fea000383ffff */
[----:B------:R-:W-:Y:S05]  /*b720*/  BRA `(.L_x_164) ;  /* 0xffffff8400f47947 */ /* 0x000fea000383ffff */
.L_x_77:
[----:B------:R-:W-:-:S07]  /*b730*/  MOV R0, UR6 ;  /* 0x0000000600007c02 */ /* 0x000fce0008000f00 */
.L_x_165:
[----:B---3--:R3:W4:Y:S02]  /*b740*/  SYNCS.PHASECHK.TRANS64.TRYWAIT P0, [R0+URZ], R3 ;  /* 0x00000003000075a7 */ /* 0x00872400080011ff */
[----:B----4-:R-:W-:Y:S05]  /*b750*/  @!P0 NANOSLEEP.SYNCS 0x989680 ;  /* 0x009896800000895d */ /* 0x010fea0003900000 */
[----:B------:R-:W4:Y:S02]  /*b760*/  @!P0 SYNCS.PHASECHK.TRANS64 P0, [R0+URZ], R3 ;  /* 0x00000003000085a7 */ /* 0x000f2400080010ff */
[----:B----4-:R-:W-:Y:S05]  /*b770*/  @!P0 BRA `(.L_x_165) ;  /* 0xfffffffc00f08947 */ /* 0x010fea000383ffff */
[----:B------:R-:W-:Y:S05]  /*b780*/  BRA `(.L_x_166) ;  /* 0xffffff8800007947 */ /* 0x000fea000383ffff */
.L_x_82:
[----:B---3--:R3:W4:Y:S02]  /*b790*/  SYNCS.PHASECHK.TRANS64.TRYWAIT P0, [R3+URZ+0x150], R0 ;  /* 0x00015000030075a7 */ /* 0x00872400080011ff */
[----:B----4-:R-:W-:Y:S05]  /*b7a0*/  @!P0 NANOSLEEP.SYNCS 0x989680 ;  /* 0x009896800000895d */ /* 0x010fea0003900000 */
[----:B------:R-:W4:Y:S02]  /*b7b0*/  @!P0 SYNCS.PHASECHK.TRANS64 P0, [R3+URZ+0x150], R0 ;  /* 0x00015000030085a7 */ /* 0x000f2400080010ff */
[----:B----4-:R-:W-:Y:S05]  /*b7c0*/  @!P0 BRA `(.L_x_82) ;  /* 0xfffffffc00f08947 */ /* 0x010fea000383ffff */
[----:B------:R-:W-:Y:S05]  /*b7d0*/  BRA `(.L_x_167) ;  /* 0xffffff8c001c7947 */ /* 0x000fea000383ffff */
.L_x_85:
[----:B------:R-:W-:Y:S07]  /*b7e0*/  MOV R0, UR31 ;  /* 0x0000001f00007c02 */ /* 0x000fee0008000f00 */
.L_x_168:
[----:B---3--:R3:W4:Y:S02]  /*b7f0*/  SYNCS.PHASECHK.TRANS64.TRYWAIT P1, [R0+URZ+0x148], R3 ;  /* 0x00014803000075a7 */ /* 0x00872400080211ff */
[----:B----4-:R-:W-:Y:S05]  /*b800*/  @!P1 NANOSLEEP.SYNCS 0x989680 ;  /* 0x009896800000995d */ /* 0x010fea0003900000 */
[----:B------:R-:W4:Y:S02]  /*b810*/  @!P1 SYNCS.PHASECHK.TRANS64 P1, [R0+URZ+0x148], R3 ;  /* 0x00014803000095a7 */ /* 0x000f2400080210ff */
[----:B----4-:R-:W-:Y:S05]  /*b820*/  @!P1 BRA `(.L_x_168) ;  /* 0xfffffffc00f09947 */ /* 0x010fea000383ffff */
[----:B------:R-:W-:Y:S05]  /*b830*/  BRA `(.L_x_84) ;  /* 0xffffff90007c7947 */ /* 0x000fea000383ffff */
.L_x_88:
[----:B------:R-:W-:Y:S07]  /*b840*/  MOV R3, UR31 ;  /* 0x0000001f00037c02 */ /* 0x000fee0008000f00 */
.L_x_169:
[----:B---3--:R3:W4:Y:S02]  /*b850*/  SYNCS.PHASECHK.TRANS64.TRYWAIT P0, [R3+URZ+0x138], R2 ;  /* 0x00013802030075a7 */ /* 0x00872400080011ff */
[----:B----4-:R-:W-:Y:S05]  /*b860*/  @!P0 NANOSLEEP.SYNCS 0x989680 ;  /* 0x009896800000895d */ /* 0x010fea0003900000 */
[----:B------:R-:W4:Y:S02]  /*b870*/  @!P0 SYNCS.PHASECHK.TRANS64 P0, [R3+URZ+0x138], R2 ;  /* 0x00013802030085a7 */ /* 0x000f2400080010ff */
[----:B----4-:R-:W-:Y:S05]  /*b880*/  @!P0 BRA `(.L_x_169) ;  /* 0xfffffffc00f08947 */ /* 0x010fea000383ffff */
[----:B------:R-:W-:Y:S05]  /*b890*/  BRA `(.L_x_170) ;  /* 0xffffff9000e07947 */ /* 0x000fea000383ffff */
.L_x_91:
[----:B------:R-:W-:Y:S07]  /*b8a0*/  MOV R0, UR4 ;  /* 0x0000000400007c02 */ /* 0x000fee0008000f00 */
.L_x_171:
[----:B-1----:R1:W2:Y:S02]  /*b8b0*/  SYNCS.PHASECHK.TRANS64.TRYWAIT P0, [R0+URZ+0x150], R3 ;  /* 0x00015003000075a7 */ /* 0x0022a400080011ff */
[----:B--2---:R-:W-:Y:S05]  /*b8c0*/  @!P0 NANOSLEEP.SYNCS 0x989680 ;  /* 0x009896800000895d */ /* 0x004fea0003900000 */
[----:B------:R-:W2:Y:S02]  /*b8d0*/  @!P0 SYNCS.PHASECHK.TRANS64 P0, [R0+URZ+0x150], R3 ;  /* 0x00015003000085a7 */ /* 0x000ea400080010ff */
[----:B--2---:R-:W-:Y:S05]  /*b8e0*/  @!P0 BRA `(.L_x_171) ;  /* 0xfffffffc00f08947 */ /* 0x004fea000383ffff */
[----:B------:R-:W-:Y:S05]  /*b8f0*/  BRA `(.L_x_172) ;  /* 0xffffff9800a87947 */ /* 0x000fea000383ffff */
.L_x_97:
[----:B------:R-:W-:Y:S07]  /*b900*/  MOV R3, UR16 ;  /* 0x0000001000037c02 */ /* 0x000fee0008000f00 */
.L_x_173:
[----:B-1----:R1:W2:Y:S02]  /*b910*/  SYNCS.PHASECHK.TRANS64.TRYWAIT P1, [R3+URZ+0x130], R4 ;  /* 0x00013004030075a7 */ /* 0x0022a400080211ff */
[----:B--2---:R-:W-:Y:S05]  /*b920*/  @!P1 NANOSLEEP.SYNCS 0x989680 ;  /* 0x009896800000995d */ /* 0x004fea0003900000 */
[----:B------:R-:W2:Y:S02]  /*b930*/  @!P1 SYNCS.PHASECHK.TRANS64 P1, [R3+URZ+0x130], R4 ;  /* 0x00013004030095a7 */ /* 0x000ea400080210ff */
[----:B--2---:R-:W-:Y:S05]  /*b940*/  @!P1 BRA `(.L_x_173) ;  /* 0xfffffffc00f09947 */ /* 0x004fea000383ffff */
[----:B------:R-:W-:Y:S05]  /*b950*/  BRA `(.L_x_96) ;  /* 0xffffffa400bc7947 */ /* 0x000fea000383ffff */
.L_x_99:
[----:B------:R-:W-:Y:S07]  /*b960*/  MOV R3, UR6 ;  /* 0x0000000600037c02 */ /* 0x000fee0008000f00 */
.L_x_174:
[----:B--2---:R2:W3:Y:S02]  /*b970*/  SYNCS.PHASECHK.TRANS64.TRYWAIT P1, [R3+URZ+0x170], R0 ;  /* 0x00017000030075a7 */ /* 0x0044e400080211ff */
[----:B---3--:R-:W-:Y:S05]  /*b980*/  @!P1 NANOSLEEP.SYNCS 0x989680 ;  /* 0x009896800000995d */ /* 0x008fea0003900000 */
[----:B------:R-:W3:Y:S02]  /*b990*/  @!P1 SYNCS.PHASECHK.TRANS64 P1, [R3+URZ+0x170], R0 ;  /* 0x00017000030095a7 */ /* 0x000ee400080210ff */
[----:B---3--:R-:W-:Y:S05]  /*b9a0*/  @!P1 BRA `(.L_x_174) ;  /* 0xfffffffc00f09947 */ /* 0x008fea000383ffff */
[----:B------:R-:W-:Y:S05]  /*b9b0*/  BRA `(.L_x_98) ;  /* 0xffffffa800bc7947 */ /* 0x000fea000383ffff */
        .weak           $__internal_0_$__cuda_sm10x_tcgen05_guardrail_trap_col_being_dealloced_not_returned_by_alloc
        .type           $__internal_0_$__cuda_sm10x_tcgen05_guardrail_trap_col_being_dealloced_not_returned_by_alloc,@function
        .size           $__internal_0_$__cuda_sm10x_tcgen05_guardrail_trap_col_being_dealloced_not_returned_by_alloc,($__internal_1_$__cuda_sm10x_tcgen05_guardrail_trap_phase_invalid_during_alloc - $__internal_0_$__cuda_sm10x_tcgen05_guardrail_trap_col_being_dealloced_not_returned_by_alloc)
$__internal_0_$__cuda_sm10x_tcgen05_guardrail_trap_col_being_dealloced_not_returned_by_alloc:
[----:B------:R-:W-:Y:S05]  /*b9c0*/  BPT.TRAP 0x1 ;  /* 0x000000040000795c */ /* 0x000fea0000300000 */
[----:B------:R-:W-:-:S04]  /*b9d0*/  HFMA2 R3, -RZ, RZ, 0, 0 ;  /* 0x00000000ff037431 */ /* 0x000fc800000001ff */
[----:B------:R-:W-:Y:S05]  /*b9e0*/  RET.REL.NODEC R2 `(_ZN7cutlass13device_kernelINS_4gemm6kernel13GemmUniversalIN4cute5tupleIJiiiiEEENS1_10collective13CollectiveMmaINS1_35MainloopSm100TmaUmmaWarpSpecializedILi19ELi2ELi2ENS5_IJNS4_1CILi1EEESB_SB_EEEEENS5_IJNSA_ILi128EEENSA_ILi176EEENSA_ILi32EEEEEEaNS5_IJlSB_lEEEaSI_NS4_8TiledMMAINS4_8MMA_AtomIJNS4_15SM100_MMA_S8_SSIaaiLi128ELi176ELNS4_4UMMA5MajorE0ELSN_0ELNSM_8SaturateE0EEEEEENS4_6LayoutISC_NS5_IJNSA_ILi0EEESS_SS_EEEEENS5_IJNS4_10UnderscoreESV_SV_EEEEENS4_13SM90_TMA_LOADENS4_14ComposedLayoutINS4_7SwizzleILi1ELi4ELi3EEENS4_18smem_ptr_flag_bitsILi8EEENSR_INS5_IJNSA_ILi8EEESG_EEENS5_IJSG_SB_EEEEEEEvNS4_8identityESY_S18_vS19_EENS_8epilogue10collective18CollectiveEpilogueINS1B_23Sm100TmaWarpSpecializedILi1ELi1ELi176ELb0ELb0EEEJSH_NS5_IJNSR_ISE_SB_EENSR_ISF_SB_EEEEEaSI_aSI_NS1B_6fusion15FusionCallbacksIS1F_NS1J_17LinearCombinationIaiaiLNS_15FloatRoundStyleE2EEESH_S1I_JEEENS4_5SM1004TMEM4LOAD26SM100_TMEM_LOAD_32dp32b16xESY_NSZ_INS10_ILi0ELi4ELi3EEES13_NSR_INS5_IJS14_NSA_ILi16EEEEEENS5_IJS1U_SB_EEEEEEENS4_39AutoVectorizingCopyWithAssumedAlignmentILi128EEENS4_14SM90_TMA_STOREES1Y_S20_S20_EEEvvEEEEvNT_6ParamsE) ;  /* 0xffffff4402847950 */ /* 0x000fea0003c3ffff */
        .weak           $__internal_1_$__cuda_sm10x_tcgen05_guardrail_trap_phase_invalid_during_alloc
        .type           $__internal_1_$__cuda_sm10x_tcgen05_guardrail_trap_phase_invalid_during_alloc,@function
        .size           $__internal_1_$__cuda_sm10x_tcgen05_guardrail_trap_phase_invalid_during_alloc,($__internal_2_$__cuda_sm10x_tcgen05_guardrail_trap_unallocated_columns_being_dealloced - $__internal_1_$__cuda_sm10x_tcgen05_guardrail_trap_phase_invalid_during_alloc)
$__internal_1_$__cuda_sm10x_tcgen05_guardrail_trap_phase_invalid_during_alloc:
[----:B------:R-:W-:Y:S05]  /*b9f0*/  BPT.TRAP 0x1 ;  /* 0x000000040000795c */ /* 0x000fea0000300000 */
[----:B------:R-:W-:-:S04]  /*ba00*/  MOV R3, 0x0 ;  /* 0x0000000000037802 */ /* 0x000fc80000000f00 */
[----:B------:R-:W-:Y:S05]  /*ba10*/  RET.REL.NODEC R2 `(_ZN7cutlass13device_kernelINS_4gemm6kernel13GemmUniversalIN4cute5tupleIJiiiiEEENS1_10collective13CollectiveMmaINS1_35MainloopSm100TmaUmmaWarpSpecializedILi19ELi2ELi2ENS5_IJNS4_1CILi1EEESB_SB_EEEEENS5_IJNSA_ILi128EEENSA_ILi176EEENSA_ILi32EEEEEEaNS5_IJlSB_lEEEaSI_NS4_8TiledMMAINS4_8MMA_AtomIJNS4_15SM100_MMA_S8_SSIaaiLi128ELi176ELNS4_4UMMA5MajorE0ELSN_0ELNSM_8SaturateE0EEEEEENS4_6LayoutISC_NS5_IJNSA_ILi0EEESS_SS_EEEEENS5_IJNS4_10UnderscoreESV_SV_EEEEENS4_13SM90_TMA_LOADENS4_14ComposedLayoutINS4_7SwizzleILi1ELi4ELi3EEENS4_18smem_ptr_flag_bitsILi8EEENSR_INS5_IJNSA_ILi8EEESG_EEENS5_IJSG_SB_EEEEEEEvNS4_8identityESY_S18_vS19_EENS_8epilogue10collective18CollectiveEpilogueINS1B_23Sm100TmaWarpSpecializedILi1ELi1ELi176ELb0ELb0EEEJSH_NS5_IJNSR_ISE_SB_EENSR_ISF_SB_EEEEEaSI_aSI_NS1B_6fusion15FusionCallbacksIS1F_NS1J_17LinearCombinationIaiaiLNS_15FloatRoundStyleE2EEESH_S1I_JEEENS4_5SM1004TMEM4LOAD26SM100_TMEM_LOAD_32dp32b16xESY_NSZ_INS10_ILi0ELi4ELi3EEES13_NSR_INS5_IJS14_NSA_ILi16EEEEEENS5_IJS1U_SB_EEEEEEENS4_39AutoVectorizingCopyWithAssumedAlignmentILi128EEENS4_14SM90_TMA_STOREES1Y_S20_S20_EEEvvEEEEvNT_6ParamsE) ;  /* 0xffffff4402787950 */ /* 0x000fea0003c3ffff */
        .weak           $__internal_2_$__cuda_sm10x_tcgen05_guardrail_trap_unallocated_columns_being_dealloced
        .type           $__internal_2_$__cuda_sm10x_tcgen05_guardrail_trap_unallocated_columns_being_dealloced,@function
        .size           $__internal_2_$__cuda_sm10x_tcgen05_guardrail_trap_unallocated_columns_being_dealloced,(.L_x_176 - $__internal_2_$__cuda_sm10x_tcgen05_guardrail_trap_unallocated_columns_being_dealloced)
$__internal_2_$__cuda_sm10x_tcgen05_guardrail_trap_unallocated_columns_being_dealloced:
[----:B------:R-:W-:Y:S05]  /*ba20*/  BPT.TRAP 0x1 ;  /* 0x000000040000795c */ /* 0x000fea0000300000 */
[----:B------:R-:W-:-:S04]  /*ba30*/  HFMA2 R3, -RZ, RZ, 0, 0 ;  /* 0x00000000ff037431 */ /* 0x000fc800000001ff */
[----:B------:R-:W-:Y:S05]  /*ba40*/  RET.REL.NODEC R2 `(_ZN7cutlass13device_kernelINS_4gemm6kernel13GemmUniversalIN4cute5tupleIJiiiiEEENS1_10collective13CollectiveMmaINS1_35MainloopSm100TmaUmmaWarpSpecializedILi19ELi2ELi2ENS5_IJNS4_1CILi1EEESB_SB_EEEEENS5_IJNSA_ILi128EEENSA_ILi176EEENSA_ILi32EEEEEEaNS5_IJlSB_lEEEaSI_NS4_8TiledMMAINS4_8MMA_AtomIJNS4_15SM100_MMA_S8_SSIaaiLi128ELi176ELNS4_4UMMA5MajorE0ELSN_0ELNSM_8SaturateE0EEEEEENS4_6LayoutISC_NS5_IJNSA_ILi0EEESS_SS_EEEEENS5_IJNS4_10UnderscoreESV_SV_EEEEENS4_13SM90_TMA_LOADENS4_14ComposedLayoutINS4_7SwizzleILi1ELi4ELi3EEENS4_18smem_ptr_flag_bitsILi8EEENSR_INS5_IJNSA_ILi8EEESG_EEENS5_IJSG_SB_EEEEEEEvNS4_8identityESY_S18_vS19_EENS_8epilogue10collective18CollectiveEpilogueINS1B_23Sm100TmaWarpSpecializedILi1ELi1ELi176ELb0ELb0EEEJSH_NS5_IJNSR_ISE_SB_EENSR_ISF_SB_EEEEEaSI_aSI_NS1B_6fusion15FusionCallbacksIS1F_NS1J_17LinearCombinationIaiaiLNS_15FloatRoundStyleE2EEESH_S1I_JEEENS4_5SM1004TMEM4LOAD26SM100_TMEM_LOAD_32dp32b16xESY_NSZ_INS10_ILi0ELi4ELi3EEES13_NSR_INS5_IJS14_NSA_ILi16EEEEEENS5_IJS1U_SB_EEEEEEENS4_39AutoVectorizingCopyWithAssumedAlignmentILi128EEENS4_14SM90_TMA_STOREES1Y_S20_S20_EEEvvEEEEvNT_6ParamsE) ;  /* 0xffffff44026c7950 */ /* 0x000fea0003c3ffff */
.L_x_175:
[----:B------:R-:W-:-:S00]  /*ba50*/  BRA `(.L_x_175) ;  /* 0xfffffffc00fc7947 */ /* 0x000fc0000383ffff */
[----:B------:R-:W-:-:S00]  /*ba60*/  NOP ;  /* 0x0000000000007918 */ /* 0x000fc00000000000 */
        /* <DEDUP_REMOVED lines=9> */
.L_x_176:


//--------------------- .nv.global.init           --------------------------
	.section	.nv.global.init,"aw",@progbits
.nv.global.init:
	.type		$str$26,@object
	.size		$str$26,($str$25 - $str$26)
$str$26:
        /*0000*/ 	.byte	0x2f, 0x74, 0x6d, 0x70, 0x2f, 0x63, 0x75, 0x74, 0x6c, 0x61, 0x73, 0x73, 0x5f, 0x73, 0x77, 0x65
        /*0010*/ 	.byte	0x65, 0x70, 0x5f, 0x73, 0x72, 0x63, 0x2f, 0x69, 0x6e, 0x63, 0x6c, 0x75, 0x64, 0x65, 0x2f, 0x63
        /*0020*/ 	.byte	0x75, 0x74, 0x65, 0x2f, 0x61, 0x74, 0x6f, 0x6d, 0x2f, 0x63, 0x6f, 0x70, 0x79, 0x5f, 0x74, 0x72
        /*0030*/ 	.byte	0x61, 0x69, 0x74, 0x73, 0x5f, 0x73, 0x6d, 0x31, 0x30, 0x30, 0x2e, 0x68, 0x70, 0x70, 0x00
	.type		$str$25,@object
	.size		$str$25,(__unnamed_1 - $str$25)
$str$25:
        /*003f*/ 	.byte	0x28, 0x28, 0x75, 0x69, 0x6e, 0x74, 0x33, 0x32, 0x5f, 0x74, 0x28, 0x74, 0x68, 0x72, 0x65, 0x61
        /*004f*/ 	.byte	0x64, 0x49, 0x64, 0x78, 0x2e, 0x78, 0x29, 0x20, 0x2f, 0x20, 0x33, 0x32, 0x29, 0x20, 0x25, 0x20
        /*005f*/ 	.byte	0x34, 0x29, 0x20, 0x3d, 0x3d, 0x20, 0x28, 0x28, 0x28, 0x74, 0x6d, 0x65, 0x6d, 0x5f, 0x61, 0x64
        /*006f*/ 	.byte	0x64, 0x72, 0x20, 0x3e, 0x3e, 0x20, 0x31, 0x36, 0x29, 0x20, 0x2f, 0x20, 0x33, 0x32, 0x29, 0x20
        /*007f*/ 	.byte	0x25, 0x20, 0x34, 0x29, 0x00
	.type		__unnamed_1,@object
	.size		__unnamed_1,(.L_1 - __unnamed_1)
__unnamed_1:
        /* <DEDUP_REMOVED lines=37> */
        /*02d4*/ 	.byte	0x74, 0x65, 0x3a, 0x3a, 0x43, 0x3c, 0x30, 0x3e, 0x3e, 0x3e, 0x3e, 0x5d, 0x00
.L_1:


//--------------------- .nv.shared._ZN7cutlass13device_kernelINS_4gemm6kernel13GemmUniversalIN4cute5tupleIJiiiiEEENS1_10collective13CollectiveMmaINS1_35MainloopSm100TmaUmmaWarpSpecializedILi19ELi2ELi2ENS5_IJNS4_1CILi1EEESB_SB_EEEEENS5_IJNSA_ILi128EEENSA_ILi176EEENSA_ILi32EEEEEEaNS5_IJlSB_lEEEaSI_NS4_8TiledMMAINS4_8MMA_AtomIJNS4_15SM100_MMA_S8_SSIaaiLi128ELi176ELNS4_4UMMA5MajorE0ELSN_0ELNSM_8SaturateE0EEEEEENS4_6LayoutISC_NS5_IJNSA_ILi0EEESS_SS_EEEEENS5_IJNS4_10UnderscoreESV_SV_EEEEENS4_13SM90_TMA_LOADENS4_14ComposedLayoutINS4_7SwizzleILi1ELi4ELi3EEENS4_18smem_ptr_flag_bitsILi8EEENSR_INS5_IJNSA_ILi8EEESG_EEENS5_IJSG_SB_EEEEEEEvNS4_8identityESY_S18_vS19_EENS_8epilogue10collective18CollectiveEpilogueINS1B_23Sm100TmaWarpSpecializedILi1ELi1ELi176ELb0ELb0EEEJSH_NS5_IJNSR_ISE_SB_EENSR_ISF_SB_EEEEEaSI_aSI_NS1B_6fusion15FusionCallbacksIS1F_NS1J_17LinearCombinationIaiaiLNS_15FloatRoundStyleE2EEESH_S1I_JEEENS4_5SM1004TMEM4LOAD26SM100_TMEM_LOAD_32dp32b16xESY_NSZ_INS10_ILi0ELi4ELi3EEES13_NSR_INS5_IJS14_NSA_ILi16EEEEEENS5_IJS1U_SB_EEEEEEENS4_39AutoVectorizingCopyWithAssumedAlignmentILi128EEENS4_14SM90_TMA_STOREES1Y_S20_S20_EEEvvEEEEvNT_6ParamsE --------------------------
	.section	.nv.shared._ZN7cutlass13device_kernelINS_4gemm6kernel13GemmUniversalIN4cute5tupleIJiiiiEEENS1_10collective13CollectiveMmaINS1_35MainloopSm100TmaUmmaWarpSpecializedILi19ELi2ELi2ENS5_IJNS4_1CILi1EEESB_SB_EEEEENS5_IJNSA_ILi128EEENSA_ILi176EEENSA_ILi32EEEEEEaNS5_IJlSB_lEEEaSI_NS4_8TiledMMAINS4_8MMA_AtomIJNS4_15SM100_MMA_S8_SSIaaiLi128ELi176ELNS4_4UMMA5MajorE0ELSN_0ELNSM_8SaturateE0EEEEEENS4_6LayoutISC_NS5_IJNSA_ILi0EEESS_SS_EEEEENS5_IJNS4_10UnderscoreESV_SV_EEEEENS4_13SM90_TMA_LOADENS4_14ComposedLayoutINS4_7SwizzleILi1ELi4ELi3EEENS4_18smem_ptr_flag_bitsILi8EEENSR_INS5_IJNSA_ILi8EEESG_EEENS5_IJSG_SB_EEEEEEEvNS4_8identityESY_S18_vS19_EENS_8epilogue10collective18CollectiveEpilogueINS1B_23Sm100TmaWarpSpecializedILi1ELi1ELi176ELb0ELb0EEEJSH_NS5_IJNSR_ISE_SB_EENSR_ISF_SB_EEEEEaSI_aSI_NS1B_6fusion15FusionCallbacksIS1F_NS1J_17LinearCombinationIaiaiLNS_15FloatRoundStyleE2EEESH_S1I_JEEENS4_5SM1004TMEM4LOAD26SM100_TMEM_LOAD_32dp32b16xESY_NSZ_INS10_ILi0ELi4ELi3EEES13_NSR_INS5_IJS14_NSA_ILi16EEEEEENS5_IJS1U_SB_EEEEEEENS4_39AutoVectorizingCopyWithAssumedAlignmentILi128EEENS4_14SM90_TMA_STOREES1Y_S20_S20_EEEvvEEEEvNT_6ParamsE,"aw",@nobits
	.sectionflags	@""
	.align	16
	.zero		1024


//--------------------- .nv.shared.reserved.0     --------------------------
	.section	.nv.shared.reserved.0,"aw",@nobits
	.weak		__nv_reservedSMEM_offset_0_alias
	.size		__nv_reservedSMEM_offset_0_alias, 0, 64
	.other		__nv_reservedSMEM_offset_0_alias,@"STO_CUDA_RESERVED_SHARED STV_DEFAULT"
__nv_reservedSMEM_offset_0_alias:
	.zero		0
.nv.shared.reserved.0:
	.zero		64
	.weak		__nv_reservedSMEM_tcgen05_partition
	.type		__nv_reservedSMEM_tcgen05_partition,@object
	.size		__nv_reservedSMEM_tcgen05_partition,(.L_0 - __nv_reservedSMEM_tcgen05_partition)
__nv_reservedSMEM_tcgen05_partition:
	.zero		32
.L_0:


//--------------------- .nv.global                --------------------------
	.section	.nv.global,"aw",@nobits
.nv.global:
	.type		_ZN40_INTERNAL_007f490f_4_k_cu_35cd7d18_221194cute1_E,@object
	.size		_ZN40_INTERNAL_007f490f_4_k_cu_35cd7d18_221194cute1_E,(_ZN40_INTERNAL_007f490f_4_k_cu_35cd7d18_221194cuda3std3__45__cpo6cbeginE - _ZN40_INTERNAL_007f490f_4_k_cu_35cd7d18_221194cute1_E)
_ZN40_INTERNAL_007f490f_4_k_cu_35cd7d18_221194cute1_E:
	.zero		1
	.type		_ZN40_INTERNAL_007f490f_4_k_cu_35cd7d18_221194cuda3std3__45__cpo6cbeginE,@object
	.size		_ZN40_INTERNAL_007f490f_4_k_cu_35cd7d18_221194cuda3std3__45__cpo6cbeginE,(_ZN40_INTERNAL_007f490f_4_k_cu_35cd7d18_221194cuda3std3__48in_placeE - _ZN40_INTERNAL_007f490f_4_k_cu_35cd7d18_221194cuda3std3__45__cpo6cbeginE)
_ZN40_INTERNAL_007f490f_4_k_cu_35cd7d18_221194cuda3std3__45__cpo6cbeginE:
	.zero		1
	.type		_ZN40_INTERNAL_007f490f_4_k_cu_35cd7d18_221194cuda3std3__48in_placeE,@object
	.size		_ZN40_INTERNAL_007f490f_4_k_cu_35cd7d18_221194cuda3std3__48in_placeE,(_ZN40_INTERNAL_007f490f_4_k_cu_35cd7d18_221194cuda3std6ranges3__45__cpo9iter_moveE - _ZN40_INTERNAL_007f490f_4_k_cu_35cd7d18_221194cuda3std3__48in_placeE)
_ZN40_INTERNAL_007f490f_4_k_cu_35cd7d18_221194cuda3std3__48in_placeE:
	.zero		1
	.type		_ZN40_INTERNAL_007f490f_4_k_cu_35cd7d18_221194cuda3std6ranges3__45__cpo9iter_moveE,@object
	.size		_ZN40_INTERNAL_007f490f_4_k_cu_35cd7d18_221194cuda3std6ranges3__45__cpo9iter_moveE,(_ZN40_INTERNAL_007f490f_4_k_cu_35cd7d18_221194cuda3std3__45__cpo5beginE - _ZN40_INTERNAL_007f490f_4_k_cu_35cd7d18_221194cuda3std6ranges3__45__cpo9iter_moveE)
_ZN40_INTERNAL_007f490f_4_k_cu_35cd7d18_221194cuda3std6ranges3__45__cpo9iter_moveE:
	.zero		1
	.type		_ZN40_INTERNAL_007f490f_4_k_cu_35cd7d18_221194cuda3std3__45__cpo5beginE,@object
	.size		_ZN40_INTERNAL_007f490f_4_k_cu_35cd7d18_221194cuda3std3__45__cpo5beginE,(_ZN40_INTERNAL_007f490f_4_k_cu_35cd7d18_221194cuda3std3__442_GLOBAL__N__007f490f_4_k_cu_35cd7d18_221196ignoreE - _ZN40_INTERNAL_007f490f_4_k_cu_35cd7d18_221194cuda3std3__45__cpo5beginE)
_ZN40_INTERNAL_007f490f_4_k_cu_35cd7d18_221194cuda3std3__45__cpo5beginE:
	.zero		1
	.type		_ZN40_INTERNAL_007f490f_4_k_cu_35cd7d18_221194cuda3std3__442_GLOBAL__N__007f490f_4_k_cu_35cd7d18_221196ignoreE,@object
	.size		_ZN40_INTERNAL_007f490f_4_k_cu_35cd7d18_221194cuda3std3__442_GLOBAL__N__007f490f_4_k_cu_35cd7d18_221196ignoreE,(_ZN40_INTERNAL_007f490f_4_k_cu_35cd7d18_221194cute7productE - _ZN40_INTERNAL_007f490f_4_k_cu_35cd7d18_221194cuda3std3__442_GLOBAL__N__007f490f_4_k_cu_35cd7d18_221196ignoreE)
_ZN40_INTERNAL_007f490f_4_k_cu_35cd7d18_221194cuda3std3__442_GLOBAL__N__007f490f_4_k_cu_35cd7d18_221196ignoreE:
	.zero		1
	.type		_ZN40_INTERNAL_007f490f_4_k_cu_35cd7d18_221194cute7productE,@object
	.size		_ZN40_INTERNAL_007f490f_4_k_cu_35cd7d18_221194cute7productE,(_ZN40_INTERNAL_007f490f_4_k_cu_35cd7d18_221194cuda3std3__45__cpo3endE - _ZN40_INTERNAL_007f490f_4_k_cu_35cd7d18_221194cute7productE)
_ZN40_INTERNAL_007f490f_4_k_cu_35cd7d18_221194cute7productE:
	.zero		1
	.type		_ZN40_INTERNAL_007f490f_4_k_cu_35cd7d18_221194cuda3std3__45__cpo3endE,@object
	.size		_ZN40_INTERNAL_007f490f_4_k_cu_35cd7d18_221194cuda3std3__45__cpo3endE,(_ZN40_INTERNAL_007f490f_4_k_cu_35cd7d18_221194cuda3std3__419piecewise_constructE - _ZN40_INTERNAL_007f490f_4_k_cu_35cd7d18_221194cuda3std3__45__cpo3endE)
_ZN40_INTERNAL_007f490f_4_k_cu_35cd7d18_221194cuda3std3__45__cpo3endE:
	.zero		1
	.type		_ZN40_INTERNAL_007f490f_4_k_cu_35cd7d18_221194cuda3std3__419piecewise_constructE,@object
	.size		_ZN40_INTERNAL_007f490f_4_k_cu_35cd7d18_221194cuda3std3__419piecewise_constructE,(_ZN40_INTERNAL_007f490f_4_k_cu_35cd7d18_221194cuda3std3__45__cpo4cendE - _ZN40_INTERNAL_007f490f_4_k_cu_35cd7d18_221194cuda3std3__419piecewise_constructE)
_ZN40_INTERNAL_007f490f_4_k_cu_35cd7d18_221194cuda3std3__419piecewise_constructE:
	.zero		1
	.type		_ZN40_INTERNAL_007f490f_4_k_cu_35cd7d18_221194cuda3std3__45__cpo4cendE,@object
	.size		_ZN40_INTERNAL_007f490f_4_k_cu_35cd7d18_221194cuda3std3__45__cpo4cendE,(_ZN40_INTERNAL_007f490f_4_k_cu_35cd7d18_221194cuda3std6ranges3__45__cpo4swapE - _ZN40_INTERNAL_007f490f_4_k_cu_35cd7d18_221194cuda3std3__45__cpo4cendE)
_ZN40_INTERNAL_007f490f_4_k_cu_35cd7d18_221194cuda3std3__45__cpo4cendE:
	.zero		1
	.type		_ZN40_INTERNAL_007f490f_4_k_cu_35cd7d18_221194cuda3std6ranges3__45__cpo4swapE,@object
	.size		_ZN40_INTERNAL_007f490f_4_k_cu_35cd7d18_221194cuda3std6ranges3__45__cpo4swapE,(.L_9 - _ZN40_INTERNAL_007f490f_4_k_cu_35cd7d18_221194cuda3std6ranges3__45__cpo4swapE)
_ZN40_INTERNAL_007f490f_4_k_cu_35cd7d18_221194cuda3std6ranges3__45__cpo4swapE:
	.zero		1
.L_9:


//--------------------- .nv.constant0._ZN7cutlass13device_kernelINS_4gemm6kernel13GemmUniversalIN4cute5tupleIJiiiiEEENS1_10collective13CollectiveMmaINS1_35MainloopSm100TmaUmmaWarpSpecializedILi19ELi2ELi2ENS5_IJNS4_1CILi1EEESB_SB_EEEEENS5_IJNSA_ILi128EEENSA_ILi176EEENSA_ILi32EEEEEEaNS5_IJlSB_lEEEaSI_NS4_8TiledMMAINS4_8MMA_AtomIJNS4_15SM100_MMA_S8_SSIaaiLi128ELi176ELNS4_4UMMA5MajorE0ELSN_0ELNSM_8SaturateE0EEEEEENS4_6LayoutISC_NS5_IJNSA_ILi0EEESS_SS_EEEEENS5_IJNS4_10UnderscoreESV_SV_EEEEENS4_13SM90_TMA_LOADENS4_14ComposedLayoutINS4_7SwizzleILi1ELi4ELi3EEENS4_18smem_ptr_flag_bitsILi8EEENSR_INS5_IJNSA_ILi8EEESG_EEENS5_IJSG_SB_EEEEEEEvNS4_8identityESY_S18_vS19_EENS_8epilogue10collective18CollectiveEpilogueINS1B_23Sm100TmaWarpSpecializedILi1ELi1ELi176ELb0ELb0EEEJSH_NS5_IJNSR_ISE_SB_EENSR_ISF_SB_EEEEEaSI_aSI_NS1B_6fusion15FusionCallbacksIS1F_NS1J_17LinearCombinationIaiaiLNS_15FloatRoundStyleE2EEESH_S1I_JEEENS4_5SM1004TMEM4LOAD26SM100_TMEM_LOAD_32dp32b16xESY_NSZ_INS10_ILi0ELi4ELi3EEES13_NSR_INS5_IJS14_NSA_ILi16EEEEEENS5_IJS1U_SB_EEEEEEENS4_39AutoVectorizingCopyWithAssumedAlignmentILi128EEENS4_14SM90_TMA_STOREES1Y_S20_S20_EEEvvEEEEvNT_6ParamsE --------------------------
	.section	.nv.constant0._ZN7cutlass13device_kernelINS_4gemm6kernel13GemmUniversalIN4cute5tupleIJiiiiEEENS1_10collective13CollectiveMmaINS1_35MainloopSm100TmaUmmaWarpSpecializedILi19ELi2ELi2ENS5_IJNS4_1CILi1EEESB_SB_EEEEENS5_IJNSA_ILi128EEENSA_ILi176EEENSA_ILi32EEEEEEaNS5_IJlSB_lEEEaSI_NS4_8TiledMMAINS4_8MMA_AtomIJNS4_15SM100_MMA_S8_SSIaaiLi128ELi176ELNS4_4UMMA5MajorE0ELSN_0ELNSM_8SaturateE0EEEEEENS4_6LayoutISC_NS5_IJNSA_ILi0EEESS_SS_EEEEENS5_IJNS4_10UnderscoreESV_SV_EEEEENS4_13SM90_TMA_LOADENS4_14ComposedLayoutINS4_7SwizzleILi1ELi4ELi3EEENS4_18smem_ptr_flag_bitsILi8EEENSR_INS5_IJNSA_ILi8EEESG_EEENS5_IJSG_SB_EEEEEEEvNS4_8identityESY_S18_vS19_EENS_8epilogue10collective18CollectiveEpilogueINS1B_23Sm100TmaWarpSpecializedILi1ELi1ELi176ELb0ELb0EEEJSH_NS5_IJNSR_ISE_SB_EENSR_ISF_SB_EEEEEaSI_aSI_NS1B_6fusion15FusionCallbacksIS1F_NS1J_17LinearCombinationIaiaiLNS_15FloatRoundStyleE2EEESH_S1I_JEEENS4_5SM1004TMEM4LOAD26SM100_TMEM_LOAD_32dp32b16xESY_NSZ_INS10_ILi0ELi4ELi3EEES13_NSR_INS5_IJS14_NSA_ILi16EEEEEENS5_IJS1U_SB_EEEEEEENS4_39AutoVectorizingCopyWithAssumedAlignmentILi128EEENS4_14SM90_TMA_STOREES1Y_S20_S20_EEEvvEEEEvNT_6ParamsE,"a",@progbits
	.sectionflags	@""
	.align	4
.nv.constant0._ZN7cutlass13device_kernelINS_4gemm6kernel13GemmUniversalIN4cute5tupleIJiiiiEEENS1_10collective13CollectiveMmaINS1_35MainloopSm100TmaUmmaWarpSpecializedILi19ELi2ELi2ENS5_IJNS4_1CILi1EEESB_SB_EEEEENS5_IJNSA_ILi128EEENSA_ILi176EEENSA_ILi32EEEEEEaNS5_IJlSB_lEEEaSI_NS4_8TiledMMAINS4_8MMA_AtomIJNS4_15SM100_MMA_S8_SSIaaiLi128ELi176ELNS4_4UMMA5MajorE0ELSN_0ELNSM_8SaturateE0EEEEEENS4_6LayoutISC_NS5_IJNSA_ILi0EEESS_SS_EEEEENS5_IJNS4_10UnderscoreESV_SV_EEEEENS4_13SM90_TMA_LOADENS4_14ComposedLayoutINS4_7SwizzleILi1ELi4ELi3EEENS4_18smem_ptr_flag_bitsILi8EEENSR_INS5_IJNSA_ILi8EEESG_EEENS5_IJSG_SB_EEEEEEEvNS4_8identityESY_S18_vS19_EENS_8epilogue10collective18CollectiveEpilogueINS1B_23Sm100TmaWarpSpecializedILi1ELi1ELi176ELb0ELb0EEEJSH_NS5_IJNSR_ISE_SB_EENSR_ISF_SB_EEEEEaSI_aSI_NS1B_6fusion15FusionCallbacksIS1F_NS1J_17LinearCombinationIaiaiLNS_15FloatRoundStyleE2EEESH_S1I_JEEENS4_5SM1004TMEM4LOAD26SM100_TMEM_LOAD_32dp32b16xESY_NSZ_INS10_ILi0ELi4ELi3EEES13_NSR_INS5_IJS14_NSA_ILi16EEEEEENS5_IJS1U_SB_EEEEEEENS4_39AutoVectorizingCopyWithAssumedAlignmentILi128EEENS4_14SM90_TMA_STOREES1Y_S20_S20_EEEvvEEEEvNT_6ParamsE:
	.zero		2944


//--------------------- SYMBOLS --------------------------

	.type		.nv.reservedSmem.offset0,@object
	.size		.nv.reservedSmem.offset0,0x4
	.type		.nv.reservedSmem.cap,@object
	.size		.nv.reservedSmem.cap,0x4
	.type		__assertfail,@function
